//
// Generated by NVIDIA NVVM Compiler
//
// Compiler Build ID: CL-36424714
// Cuda compilation tools, release 13.0, V13.0.88
// Based on NVVM 20.0.0
//

.version 9.0
.target sm_100
.address_size 64

	// .globl	_Z16matrixAddRowWisePiS_S_ii

.visible .entry _Z16matrixAddRowWisePiS_S_ii(
	.param .u64 .ptr .align 1 _Z16matrixAddRowWisePiS_S_ii_param_0,
	.param .u64 .ptr .align 1 _Z16matrixAddRowWisePiS_S_ii_param_1,
	.param .u64 .ptr .align 1 _Z16matrixAddRowWisePiS_S_ii_param_2,
	.param .u32 _Z16matrixAddRowWisePiS_S_ii_param_3,
	.param .u32 _Z16matrixAddRowWisePiS_S_ii_param_4
)
{
	.reg .pred 	%p<11>;
	.reg .b32 	%r<125>;
	.reg .b64 	%rd<26>;

	ld.param.u64 	%rd7, [_Z16matrixAddRowWisePiS_S_ii_param_0];
	ld.param.u64 	%rd8, [_Z16matrixAddRowWisePiS_S_ii_param_1];
	ld.param.u64 	%rd9, [_Z16matrixAddRowWisePiS_S_ii_param_2];
	ld.param.u32 	%r24, [_Z16matrixAddRowWisePiS_S_ii_param_3];
	ld.param.u32 	%r23, [_Z16matrixAddRowWisePiS_S_ii_param_4];
	cvta.to.global.u64 	%rd1, %rd9;
	cvta.to.global.u64 	%rd2, %rd8;
	cvta.to.global.u64 	%rd3, %rd7;
	mov.u32 	%r25, %ctaid.x;
	mov.u32 	%r26, %ntid.x;
	mov.u32 	%r27, %tid.x;
	mad.lo.s32 	%r1, %r25, %r26, %r27;
	setp.ge.s32 	%p1, %r1, %r24;
	@%p1 bra 	$L__BB0_14;
	mul.lo.s32 	%r2, %r23, %r1;
	setp.lt.s32 	%p2, %r23, 1;
	@%p2 bra 	$L__BB0_14;
	and.b32  	%r3, %r23, 15;
	setp.lt.u32 	%p3, %r23, 16;
	mov.b32 	%r121, 0;
	@%p3 bra 	$L__BB0_5;
	and.b32  	%r121, %r23, 2147483632;
	neg.s32 	%r119, %r121;
	add.s64 	%rd4, %rd3, 32;
	add.s64 	%rd5, %rd2, 32;
	add.s64 	%rd6, %rd1, 32;
	mov.u32 	%r118, %r2;
$L__BB0_4:
	.pragma "nounroll";
	mul.wide.s32 	%rd10, %r118, 4;
	add.s64 	%rd11, %rd4, %rd10;
	add.s64 	%rd12, %rd5, %rd10;
	add.s64 	%rd13, %rd6, %rd10;
	ld.global.u32 	%r29, [%rd11+-32];
	ld.global.u32 	%r30, [%rd12+-32];
	add.s32 	%r31, %r30, %r29;
	st.global.u32 	[%rd13+-32], %r31;
	ld.global.u32 	%r32, [%rd11+-28];
	ld.global.u32 	%r33, [%rd12+-28];
	add.s32 	%r34, %r33, %r32;
	st.global.u32 	[%rd13+-28], %r34;
	ld.global.u32 	%r35, [%rd11+-24];
	ld.global.u32 	%r36, [%rd12+-24];
	add.s32 	%r37, %r36, %r35;
	st.global.u32 	[%rd13+-24], %r37;
	ld.global.u32 	%r38, [%rd11+-20];
	ld.global.u32 	%r39, [%rd12+-20];
	add.s32 	%r40, %r39, %r38;
	st.global.u32 	[%rd13+-20], %r40;
	ld.global.u32 	%r41, [%rd11+-16];
	ld.global.u32 	%r42, [%rd12+-16];
	add.s32 	%r43, %r42, %r41;
	st.global.u32 	[%rd13+-16], %r43;
	ld.global.u32 	%r44, [%rd11+-12];
	ld.global.u32 	%r45, [%rd12+-12];
	add.s32 	%r46, %r45, %r44;
	st.global.u32 	[%rd13+-12], %r46;
	ld.global.u32 	%r47, [%rd11+-8];
	ld.global.u32 	%r48, [%rd12+-8];
	add.s32 	%r49, %r48, %r47;
	st.global.u32 	[%rd13+-8], %r49;
	ld.global.u32 	%r50, [%rd11+-4];
	ld.global.u32 	%r51, [%rd12+-4];
	add.s32 	%r52, %r51, %r50;
	st.global.u32 	[%rd13+-4], %r52;
	ld.global.u32 	%r53, [%rd11];
	ld.global.u32 	%r54, [%rd12];
	add.s32 	%r55, %r54, %r53;
	st.global.u32 	[%rd13], %r55;
	ld.global.u32 	%r56, [%rd11+4];
	ld.global.u32 	%r57, [%rd12+4];
	add.s32 	%r58, %r57, %r56;
	st.global.u32 	[%rd13+4], %r58;
	ld.global.u32 	%r59, [%rd11+8];
	ld.global.u32 	%r60, [%rd12+8];
	add.s32 	%r61, %r60, %r59;
	st.global.u32 	[%rd13+8], %r61;
	ld.global.u32 	%r62, [%rd11+12];
	ld.global.u32 	%r63, [%rd12+12];
	add.s32 	%r64, %r63, %r62;
	st.global.u32 	[%rd13+12], %r64;
	ld.global.u32 	%r65, [%rd11+16];
	ld.global.u32 	%r66, [%rd12+16];
	add.s32 	%r67, %r66, %r65;
	st.global.u32 	[%rd13+16], %r67;
	ld.global.u32 	%r68, [%rd11+20];
	ld.global.u32 	%r69, [%rd12+20];
	add.s32 	%r70, %r69, %r68;
	st.global.u32 	[%rd13+20], %r70;
	ld.global.u32 	%r71, [%rd11+24];
	ld.global.u32 	%r72, [%rd12+24];
	add.s32 	%r73, %r72, %r71;
	st.global.u32 	[%rd13+24], %r73;
	ld.global.u32 	%r74, [%rd11+28];
	ld.global.u32 	%r75, [%rd12+28];
	add.s32 	%r76, %r75, %r74;
	st.global.u32 	[%rd13+28], %r76;
	add.s32 	%r119, %r119, 16;
	add.s32 	%r118, %r118, 16;
	setp.ne.s32 	%p4, %r119, 0;
	@%p4 bra 	$L__BB0_4;
$L__BB0_5:
	setp.eq.s32 	%p5, %r3, 0;
	@%p5 bra 	$L__BB0_14;
	and.b32  	%r11, %r23, 7;
	setp.lt.u32 	%p6, %r3, 8;
	@%p6 bra 	$L__BB0_8;
	add.s32 	%r77, %r121, %r2;
	mul.wide.s32 	%rd14, %r77, 4;
	add.s64 	%rd15, %rd3, %rd14;
	ld.global.u32 	%r78, [%rd15];
	add.s64 	%rd16, %rd2, %rd14;
	ld.global.u32 	%r79, [%rd16];
	add.s32 	%r80, %r79, %r78;
	add.s64 	%rd17, %rd1, %rd14;
	st.global.u32 	[%rd17], %r80;
	ld.global.u32 	%r81, [%rd15+4];
	ld.global.u32 	%r82, [%rd16+4];
	add.s32 	%r83, %r82, %r81;
	st.global.u32 	[%rd17+4], %r83;
	ld.global.u32 	%r84, [%rd15+8];
	ld.global.u32 	%r85, [%rd16+8];
	add.s32 	%r86, %r85, %r84;
	st.global.u32 	[%rd17+8], %r86;
	ld.global.u32 	%r87, [%rd15+12];
	ld.global.u32 	%r88, [%rd16+12];
	add.s32 	%r89, %r88, %r87;
	st.global.u32 	[%rd17+12], %r89;
	ld.global.u32 	%r90, [%rd15+16];
	ld.global.u32 	%r91, [%rd16+16];
	add.s32 	%r92, %r91, %r90;
	st.global.u32 	[%rd17+16], %r92;
	ld.global.u32 	%r93, [%rd15+20];
	ld.global.u32 	%r94, [%rd16+20];
	add.s32 	%r95, %r94, %r93;
	st.global.u32 	[%rd17+20], %r95;
	ld.global.u32 	%r96, [%rd15+24];
	ld.global.u32 	%r97, [%rd16+24];
	add.s32 	%r98, %r97, %r96;
	st.global.u32 	[%rd17+24], %r98;
	ld.global.u32 	%r99, [%rd15+28];
	ld.global.u32 	%r100, [%rd16+28];
	add.s32 	%r101, %r100, %r99;
	st.global.u32 	[%rd17+28], %r101;
	add.s32 	%r121, %r121, 8;
$L__BB0_8:
	setp.eq.s32 	%p7, %r11, 0;
	@%p7 bra 	$L__BB0_14;
	and.b32  	%r14, %r23, 3;
	setp.lt.u32 	%p8, %r11, 4;
	@%p8 bra 	$L__BB0_11;
	add.s32 	%r102, %r121, %r2;
	mul.wide.s32 	%rd18, %r102, 4;
	add.s64 	%rd19, %rd3, %rd18;
	ld.global.u32 	%r103, [%rd19];
	add.s64 	%rd20, %rd2, %rd18;
	ld.global.u32 	%r104, [%rd20];
	add.s32 	%r105, %r104, %r103;
	add.s64 	%rd21, %rd1, %rd18;
	st.global.u32 	[%rd21], %r105;
	ld.global.u32 	%r106, [%rd19+4];
	ld.global.u32 	%r107, [%rd20+4];
	add.s32 	%r108, %r107, %r106;
	st.global.u32 	[%rd21+4], %r108;
	ld.global.u32 	%r109, [%rd19+8];
	ld.global.u32 	%r110, [%rd20+8];
	add.s32 	%r111, %r110, %r109;
	st.global.u32 	[%rd21+8], %r111;
	ld.global.u32 	%r112, [%rd19+12];
	ld.global.u32 	%r113, [%rd20+12];
	add.s32 	%r114, %r113, %r112;
	st.global.u32 	[%rd21+12], %r114;
	add.s32 	%r121, %r121, 4;
$L__BB0_11:
	setp.eq.s32 	%p9, %r14, 0;
	@%p9 bra 	$L__BB0_14;
	add.s32 	%r124, %r121, %r2;
	neg.s32 	%r123, %r14;
$L__BB0_13:
	.pragma "nounroll";
	mul.wide.s32 	%rd22, %r124, 4;
	add.s64 	%rd23, %rd1, %rd22;
	add.s64 	%rd24, %rd2, %rd22;
	add.s64 	%rd25, %rd3, %rd22;
	ld.global.u32 	%r115, [%rd25];
	ld.global.u32 	%r116, [%rd24];
	add.s32 	%r117, %r116, %r115;
	st.global.u32 	[%rd23], %r117;
	add.s32 	%r124, %r124, 1;
	add.s32 	%r123, %r123, 1;
	setp.ne.s32 	%p10, %r123, 0;
	@%p10 bra 	$L__BB0_13;
$L__BB0_14:
	ret;

}
	// .globl	_Z19matrixAddColumnWisePiS_S_ii
.visible .entry _Z19matrixAddColumnWisePiS_S_ii(
	.param .u64 .ptr .align 1 _Z19matrixAddColumnWisePiS_S_ii_param_0,
	.param .u64 .ptr .align 1 _Z19matrixAddColumnWisePiS_S_ii_param_1,
	.param .u64 .ptr .align 1 _Z19matrixAddColumnWisePiS_S_ii_param_2,
	.param .u32 _Z19matrixAddColumnWisePiS_S_ii_param_3,
	.param .u32 _Z19matrixAddColumnWisePiS_S_ii_param_4
)
{
	.reg .pred 	%p<12>;
	.reg .b32 	%r<125>;
	.reg .b64 	%rd<101>;

	ld.param.u64 	%rd4, [_Z19matrixAddColumnWisePiS_S_ii_param_0];
	ld.param.u64 	%rd5, [_Z19matrixAddColumnWisePiS_S_ii_param_1];
	ld.param.u64 	%rd6, [_Z19matrixAddColumnWisePiS_S_ii_param_2];
	ld.param.u32 	%r23, [_Z19matrixAddColumnWisePiS_S_ii_param_3];
	ld.param.u32 	%r24, [_Z19matrixAddColumnWisePiS_S_ii_param_4];
	cvta.to.global.u64 	%rd1, %rd6;
	cvta.to.global.u64 	%rd2, %rd5;
	cvta.to.global.u64 	%rd3, %rd4;
	mov.u32 	%r25, %ctaid.x;
	mov.u32 	%r26, %ntid.x;
	mov.u32 	%r27, %tid.x;
	mad.lo.s32 	%r1, %r25, %r26, %r27;
	setp.ge.s32 	%p1, %r1, %r24;
	setp.lt.s32 	%p2, %r23, 1;
	or.pred  	%p3, %p1, %p2;
	@%p3 bra 	$L__BB1_13;
	and.b32  	%r2, %r23, 15;
	setp.lt.u32 	%p4, %r23, 16;
	mov.b32 	%r121, 0;
	@%p4 bra 	$L__BB1_4;
	and.b32  	%r121, %r23, 2147483632;
	neg.s32 	%r119, %r121;
	shl.b32 	%r5, %r24, 4;
	mul.wide.s32 	%rd11, %r24, 4;
	mov.u32 	%r118, %r1;
$L__BB1_3:
	.pragma "nounroll";
	mul.wide.s32 	%rd7, %r118, 4;
	add.s64 	%rd8, %rd3, %rd7;
	ld.global.u32 	%r29, [%rd8];
	add.s64 	%rd9, %rd2, %rd7;
	ld.global.u32 	%r30, [%rd9];
	add.s32 	%r31, %r30, %r29;
	add.s64 	%rd10, %rd1, %rd7;
	st.global.u32 	[%rd10], %r31;
	add.s64 	%rd12, %rd8, %rd11;
	ld.global.u32 	%r32, [%rd12];
	add.s64 	%rd13, %rd9, %rd11;
	ld.global.u32 	%r33, [%rd13];
	add.s32 	%r34, %r33, %r32;
	add.s64 	%rd14, %rd10, %rd11;
	st.global.u32 	[%rd14], %r34;
	add.s64 	%rd15, %rd12, %rd11;
	ld.global.u32 	%r35, [%rd15];
	add.s64 	%rd16, %rd13, %rd11;
	ld.global.u32 	%r36, [%rd16];
	add.s32 	%r37, %r36, %r35;
	add.s64 	%rd17, %rd14, %rd11;
	st.global.u32 	[%rd17], %r37;
	add.s64 	%rd18, %rd15, %rd11;
	ld.global.u32 	%r38, [%rd18];
	add.s64 	%rd19, %rd16, %rd11;
	ld.global.u32 	%r39, [%rd19];
	add.s32 	%r40, %r39, %r38;
	add.s64 	%rd20, %rd17, %rd11;
	st.global.u32 	[%rd20], %r40;
	add.s64 	%rd21, %rd18, %rd11;
	ld.global.u32 	%r41, [%rd21];
	add.s64 	%rd22, %rd19, %rd11;
	ld.global.u32 	%r42, [%rd22];
	add.s32 	%r43, %r42, %r41;
	add.s64 	%rd23, %rd20, %rd11;
	st.global.u32 	[%rd23], %r43;
	add.s64 	%rd24, %rd21, %rd11;
	ld.global.u32 	%r44, [%rd24];
	add.s64 	%rd25, %rd22, %rd11;
	ld.global.u32 	%r45, [%rd25];
	add.s32 	%r46, %r45, %r44;
	add.s64 	%rd26, %rd23, %rd11;
	st.global.u32 	[%rd26], %r46;
	add.s64 	%rd27, %rd24, %rd11;
	ld.global.u32 	%r47, [%rd27];
	add.s64 	%rd28, %rd25, %rd11;
	ld.global.u32 	%r48, [%rd28];
	add.s32 	%r49, %r48, %r47;
	add.s64 	%rd29, %rd26, %rd11;
	st.global.u32 	[%rd29], %r49;
	add.s64 	%rd30, %rd27, %rd11;
	ld.global.u32 	%r50, [%rd30];
	add.s64 	%rd31, %rd28, %rd11;
	ld.global.u32 	%r51, [%rd31];
	add.s32 	%r52, %r51, %r50;
	add.s64 	%rd32, %rd29, %rd11;
	st.global.u32 	[%rd32], %r52;
	add.s64 	%rd33, %rd30, %rd11;
	ld.global.u32 	%r53, [%rd33];
	add.s64 	%rd34, %rd31, %rd11;
	ld.global.u32 	%r54, [%rd34];
	add.s32 	%r55, %r54, %r53;
	add.s64 	%rd35, %rd32, %rd11;
	st.global.u32 	[%rd35], %r55;
	add.s64 	%rd36, %rd33, %rd11;
	ld.global.u32 	%r56, [%rd36];
	add.s64 	%rd37, %rd34, %rd11;
	ld.global.u32 	%r57, [%rd37];
	add.s32 	%r58, %r57, %r56;
	add.s64 	%rd38, %rd35, %rd11;
	st.global.u32 	[%rd38], %r58;
	add.s64 	%rd39, %rd36, %rd11;
	ld.global.u32 	%r59, [%rd39];
	add.s64 	%rd40, %rd37, %rd11;
	ld.global.u32 	%r60, [%rd40];
	add.s32 	%r61, %r60, %r59;
	add.s64 	%rd41, %rd38, %rd11;
	st.global.u32 	[%rd41], %r61;
	add.s64 	%rd42, %rd39, %rd11;
	ld.global.u32 	%r62, [%rd42];
	add.s64 	%rd43, %rd40, %rd11;
	ld.global.u32 	%r63, [%rd43];
	add.s32 	%r64, %r63, %r62;
	add.s64 	%rd44, %rd41, %rd11;
	st.global.u32 	[%rd44], %r64;
	add.s64 	%rd45, %rd42, %rd11;
	ld.global.u32 	%r65, [%rd45];
	add.s64 	%rd46, %rd43, %rd11;
	ld.global.u32 	%r66, [%rd46];
	add.s32 	%r67, %r66, %r65;
	add.s64 	%rd47, %rd44, %rd11;
	st.global.u32 	[%rd47], %r67;
	add.s64 	%rd48, %rd45, %rd11;
	ld.global.u32 	%r68, [%rd48];
	add.s64 	%rd49, %rd46, %rd11;
	ld.global.u32 	%r69, [%rd49];
	add.s32 	%r70, %r69, %r68;
	add.s64 	%rd50, %rd47, %rd11;
	st.global.u32 	[%rd50], %r70;
	add.s64 	%rd51, %rd48, %rd11;
	ld.global.u32 	%r71, [%rd51];
	add.s64 	%rd52, %rd49, %rd11;
	ld.global.u32 	%r72, [%rd52];
	add.s32 	%r73, %r72, %r71;
	add.s64 	%rd53, %rd50, %rd11;
	st.global.u32 	[%rd53], %r73;
	add.s64 	%rd54, %rd51, %rd11;
	ld.global.u32 	%r74, [%rd54];
	add.s64 	%rd55, %rd52, %rd11;
	ld.global.u32 	%r75, [%rd55];
	add.s32 	%r76, %r75, %r74;
	add.s64 	%rd56, %rd53, %rd11;
	st.global.u32 	[%rd56], %r76;
	add.s32 	%r119, %r119, 16;
	add.s32 	%r118, %r118, %r5;
	setp.ne.s32 	%p5, %r119, 0;
	@%p5 bra 	$L__BB1_3;
$L__BB1_4:
	setp.eq.s32 	%p6, %r2, 0;
	@%p6 bra 	$L__BB1_13;
	and.b32  	%r11, %r23, 7;
	setp.lt.u32 	%p7, %r2, 8;
	@%p7 bra 	$L__BB1_7;
	mad.lo.s32 	%r77, %r121, %r24, %r1;
	mul.wide.s32 	%rd57, %r77, 4;
	add.s64 	%rd58, %rd3, %rd57;
	ld.global.u32 	%r78, [%rd58];
	add.s64 	%rd59, %rd2, %rd57;
	ld.global.u32 	%r79, [%rd59];
	add.s32 	%r80, %r79, %r78;
	add.s64 	%rd60, %rd1, %rd57;
	st.global.u32 	[%rd60], %r80;
	mul.wide.s32 	%rd61, %r24, 4;
	add.s64 	%rd62, %rd58, %rd61;
	ld.global.u32 	%r81, [%rd62];
	add.s64 	%rd63, %rd59, %rd61;
	ld.global.u32 	%r82, [%rd63];
	add.s32 	%r83, %r82, %r81;
	add.s64 	%rd64, %rd60, %rd61;
	st.global.u32 	[%rd64], %r83;
	add.s64 	%rd65, %rd62, %rd61;
	ld.global.u32 	%r84, [%rd65];
	add.s64 	%rd66, %rd63, %rd61;
	ld.global.u32 	%r85, [%rd66];
	add.s32 	%r86, %r85, %r84;
	add.s64 	%rd67, %rd64, %rd61;
	st.global.u32 	[%rd67], %r86;
	add.s64 	%rd68, %rd65, %rd61;
	ld.global.u32 	%r87, [%rd68];
	add.s64 	%rd69, %rd66, %rd61;
	ld.global.u32 	%r88, [%rd69];
	add.s32 	%r89, %r88, %r87;
	add.s64 	%rd70, %rd67, %rd61;
	st.global.u32 	[%rd70], %r89;
	add.s64 	%rd71, %rd68, %rd61;
	ld.global.u32 	%r90, [%rd71];
	add.s64 	%rd72, %rd69, %rd61;
	ld.global.u32 	%r91, [%rd72];
	add.s32 	%r92, %r91, %r90;
	add.s64 	%rd73, %rd70, %rd61;
	st.global.u32 	[%rd73], %r92;
	add.s64 	%rd74, %rd71, %rd61;
	ld.global.u32 	%r93, [%rd74];
	add.s64 	%rd75, %rd72, %rd61;
	ld.global.u32 	%r94, [%rd75];
	add.s32 	%r95, %r94, %r93;
	add.s64 	%rd76, %rd73, %rd61;
	st.global.u32 	[%rd76], %r95;
	add.s64 	%rd77, %rd74, %rd61;
	ld.global.u32 	%r96, [%rd77];
	add.s64 	%rd78, %rd75, %rd61;
	ld.global.u32 	%r97, [%rd78];
	add.s32 	%r98, %r97, %r96;
	add.s64 	%rd79, %rd76, %rd61;
	st.global.u32 	[%rd79], %r98;
	add.s64 	%rd80, %rd77, %rd61;
	ld.global.u32 	%r99, [%rd80];
	add.s64 	%rd81, %rd78, %rd61;
	ld.global.u32 	%r100, [%rd81];
	add.s32 	%r101, %r100, %r99;
	add.s64 	%rd82, %rd79, %rd61;
	st.global.u32 	[%rd82], %r101;
	add.s32 	%r121, %r121, 8;
$L__BB1_7:
	setp.eq.s32 	%p8, %r11, 0;
	@%p8 bra 	$L__BB1_13;
	and.b32  	%r14, %r23, 3;
	setp.lt.u32 	%p9, %r11, 4;
	@%p9 bra 	$L__BB1_10;
	mad.lo.s32 	%r102, %r121, %r24, %r1;
	mul.wide.s32 	%rd83, %r102, 4;
	add.s64 	%rd84, %rd3, %rd83;
	ld.global.u32 	%r103, [%rd84];
	add.s64 	%rd85, %rd2, %rd83;
	ld.global.u32 	%r104, [%rd85];
	add.s32 	%r105, %r104, %r103;
	add.s64 	%rd86, %rd1, %rd83;
	st.global.u32 	[%rd86], %r105;
	mul.wide.s32 	%rd87, %r24, 4;
	add.s64 	%rd88, %rd84, %rd87;
	ld.global.u32 	%r106, [%rd88];
	add.s64 	%rd89, %rd85, %rd87;
	ld.global.u32 	%r107, [%rd89];
	add.s32 	%r108, %r107, %r106;
	add.s64 	%rd90, %rd86, %rd87;
	st.global.u32 	[%rd90], %r108;
	add.s64 	%rd91, %rd88, %rd87;
	ld.global.u32 	%r109, [%rd91];
	add.s64 	%rd92, %rd89, %rd87;
	ld.global.u32 	%r110, [%rd92];
	add.s32 	%r111, %r110, %r109;
	add.s64 	%rd93, %rd90, %rd87;
	st.global.u32 	[%rd93], %r111;
	add.s64 	%rd94, %rd91, %rd87;
	ld.global.u32 	%r112, [%rd94];
	add.s64 	%rd95, %rd92, %rd87;
	ld.global.u32 	%r113, [%rd95];
	add.s32 	%r114, %r113, %r112;
	add.s64 	%rd96, %rd93, %rd87;
	st.global.u32 	[%rd96], %r114;
	add.s32 	%r121, %r121, 4;
$L__BB1_10:
	setp.eq.s32 	%p10, %r14, 0;
	@%p10 bra 	$L__BB1_13;
	mad.lo.s32 	%r124, %r121, %r24, %r1;
	neg.s32 	%r123, %r14;
$L__BB1_12:
	.pragma "nounroll";
	mul.wide.s32 	%rd97, %r124, 4;
	add.s64 	%rd98, %rd3, %rd97;
	ld.global.u32 	%r115, [%rd98];
	add.s64 	%rd99, %rd2, %rd97;
	ld.global.u32 	%r116, [%rd99];
	add.s32 	%r117, %r116, %r115;
	add.s64 	%rd100, %rd1, %rd97;
	st.global.u32 	[%rd100], %r117;
	add.s32 	%r124, %r124, %r24;
	add.s32 	%r123, %r123, 1;
	setp.ne.s32 	%p11, %r123, 0;
	@%p11 bra 	$L__BB1_12;
$L__BB1_13:
	ret;

}
	// .globl	_Z20matrixAddElementWisePiS_S_ii
.visible .entry _Z20matrixAddElementWisePiS_S_ii(
	.param .u64 .ptr .align 1 _Z20matrixAddElementWisePiS_S_ii_param_0,
	.param .u64 .ptr .align 1 _Z20matrixAddElementWisePiS_S_ii_param_1,
	.param .u64 .ptr .align 1 _Z20matrixAddElementWisePiS_S_ii_param_2,
	.param .u32 _Z20matrixAddElementWisePiS_S_ii_param_3,
	.param .u32 _Z20matrixAddElementWisePiS_S_ii_param_4
)
{
	.reg .pred 	%p<4>;
	.reg .b32 	%r<15>;
	.reg .b64 	%rd<11>;

	ld.param.u64 	%rd1, [_Z20matrixAddElementWisePiS_S_ii_param_0];
	ld.param.u64 	%rd2, [_Z20matrixAddElementWisePiS_S_ii_param_1];
	ld.param.u64 	%rd3, [_Z20matrixAddElementWisePiS_S_ii_param_2];
	ld.param.u32 	%r4, [_Z20matrixAddElementWisePiS_S_ii_param_3];
	ld.param.u32 	%r3, [_Z20matrixAddElementWisePiS_S_ii_param_4];
	mov.u32 	%r5, %ctaid.x;
	mov.u32 	%r6, %ntid.x;
	mov.u32 	%r7, %tid.x;
	mad.lo.s32 	%r1, %r5, %r6, %r7;
	mov.u32 	%r8, %ctaid.y;
	mov.u32 	%r9, %ntid.y;
	mov.u32 	%r10, %tid.y;
	mad.lo.s32 	%r2, %r8, %r9, %r10;
	setp.ge.s32 	%p1, %r2, %r4;
	setp.ge.s32 	%p2, %r1, %r3;
	or.pred  	%p3, %p1, %p2;
	@%p3 bra 	$L__BB2_2;
	cvta.to.global.u64 	%rd4, %rd1;
	cvta.to.global.u64 	%rd5, %rd2;
	cvta.to.global.u64 	%rd6, %rd3;
	mad.lo.s32 	%r11, %r3, %r2, %r1;
	mul.wide.s32 	%rd7, %r11, 4;
	add.s64 	%rd8, %rd4, %rd7;
	ld.global.u32 	%r12, [%rd8];
	add.s64 	%rd9, %rd5, %rd7;
	ld.global.u32 	%r13, [%rd9];
	add.s32 	%r14, %r13, %r12;
	add.s64 	%rd10, %rd6, %rd7;
	st.global.u32 	[%rd10], %r14;
$L__BB2_2:
	ret;

}


// ===== COMPILED SASS (sm_100) =====

	.target	sm_100

	.elftype	@"ET_EXEC"


//--------------------- .note.nv.tkinfo           --------------------------
	.section	.note.nv.tkinfo,"",@"SHT_NOTE"
	.sectionflags	@"SHF_NOTE_NV_TKINFO"
	.tkinfo
        /*0018*/ 	.word	0x00000002
        /*0030*/ 	.string	""
        /*0030*/ 	.string	"ptxas"
        /*0030*/ 	.string	"Cuda compilation tools, release 13.0, V13.0.88"
        /*0030*/ 	.string	"Build cuda_13.0.r13.0/compiler.36424714_0"
        /*0030*/ 	.string	"-arch sm_100 -m 64 "



//--------------------- .note.nv.cuinfo           --------------------------
	.section	.note.nv.cuinfo,"",@"SHT_NOTE"
	.sectionflags	@"SHF_NOTE_NV_CUINFO"
        /*0018*/ 	.short	0x0002
        /*001a*/ 	.short	0x0064
        /*001c*/ 	.short	0x0082
	.zero		2


//--------------------- .nv.info                  --------------------------
	.section	.nv.info,"",@"SHT_CUDA_INFO"
	.align	4


	//----- nvinfo : EIATTR_REGCOUNT
	.align		4
        /*0000*/ 	.byte	0x04, 0x2f
        /*0002*/ 	.short	(.L_1 - .L_0)
	.align		4
.L_0:
        /*0004*/ 	.word	index@(_Z16matrixAddRowWisePiS_S_ii)
        /*0008*/ 	.word	0x00000016


	//----- nvinfo : EIATTR_FRAME_SIZE
	.align		4
.L_1:
        /*000c*/ 	.byte	0x04, 0x11
        /*000e*/ 	.short	(.L_3 - .L_2)
	.align		4
.L_2:
        /*0010*/ 	.word	index@(_Z16matrixAddRowWisePiS_S_ii)
        /*0014*/ 	.word	0x00000000


	//----- nvinfo : EIATTR_REGCOUNT
	.align		4
.L_3:
        /*0018*/ 	.byte	0x04, 0x2f
        /*001a*/ 	.short	(.L_5 - .L_4)
	.align		4
.L_4:
        /*001c*/ 	.word	index@(_Z19matrixAddColumnWisePiS_S_ii)
        /*0020*/ 	.word	0x0000001e


	//----- nvinfo : EIATTR_FRAME_SIZE
	.align		4
.L_5:
        /*0024*/ 	.byte	0x04, 0x11
        /*0026*/ 	.short	(.L_7 - .L_6)
	.align		4
.L_6:
        /*0028*/ 	.word	index@(_Z19matrixAddColumnWisePiS_S_ii)
        /*002c*/ 	.word	0x00000000


	//----- nvinfo : EIATTR_REGCOUNT
	.align		4
.L_7:
        /*0030*/ 	.byte	0x04, 0x2f
        /*0032*/ 	.short	(.L_9 - .L_8)
	.align		4
.L_8:
        /*0034*/ 	.word	index@(_Z20matrixAddElementWisePiS_S_ii)
        /*0038*/ 	.word	0x0000000c


	//----- nvinfo : EIATTR_FRAME_SIZE
	.align		4
.L_9:
        /*003c*/ 	.byte	0x04, 0x11
        /*003e*/ 	.short	(.L_11 - .L_10)
	.align		4
.L_10:
        /*0040*/ 	.word	index@(_Z20matrixAddElementWisePiS_S_ii)
        /*0044*/ 	.word	0x00000000


	//----- nvinfo : EIATTR_MIN_STACK_SIZE
	.align		4
.L_11:
        /*0048*/ 	.byte	0x04, 0x12
        /*004a*/ 	.short	(.L_13 - .L_12)
	.align		4
.L_12:
        /*004c*/ 	.word	index@(_Z20matrixAddElementWisePiS_S_ii)
        /*0050*/ 	.word	0x00000000


	//----- nvinfo : EIATTR_MIN_STACK_SIZE
	.align		4
.L_13:
        /*0054*/ 	.byte	0x04, 0x12
        /*0056*/ 	.short	(.L_15 - .L_14)
	.align		4
.L_14:
        /*0058*/ 	.word	index@(_Z19matrixAddColumnWisePiS_S_ii)
        /*005c*/ 	.word	0x00000000


	//----- nvinfo : EIATTR_MIN_STACK_SIZE
	.align		4
.L_15:
        /*0060*/ 	.byte	0x04, 0x12
        /*0062*/ 	.short	(.L_17 - .L_16)
	.align		4
.L_16:
        /*0064*/ 	.word	index@(_Z16matrixAddRowWisePiS_S_ii)
        /*0068*/ 	.word	0x00000000
.L_17:


//--------------------- .nv.compat                --------------------------
	.section	.nv.compat,"",@"SHT_CUDA_COMPAT_INFO"
	.align	4
        /*0000*/ 	.byte	0x02, 0x09, 0x00, 0x00, 0x02, 0x02, 0x01, 0x00, 0x02, 0x05, 0x05, 0x00, 0x03, 0x07, 0x01, 0x01
        /*0010*/ 	.byte	0x02, 0x03, 0x00, 0x00, 0x02, 0x06, 0x01, 0x00, 0x04, 0x0b, 0x08, 0x00, 0x09, 0x00, 0x00, 0x00
        /*0020*/ 	.byte	0x00, 0x00, 0x00, 0x00


//--------------------- .nv.info._Z20matrixAddElementWisePiS_S_ii --------------------------
	.section	.nv.info._Z20matrixAddElementWisePiS_S_ii,"",@"SHT_CUDA_INFO"
	.sectionflags	@""
	.align	4


	//----- nvinfo : EIATTR_CUDA_API_VERSION
	.align		4
        /*0000*/ 	.byte	0x04, 0x37
        /*0002*/ 	.short	(.L_19 - .L_18)
.L_18:
        /*0004*/ 	.word	0x00000082


	//----- nvinfo : EIATTR_KPARAM_INFO
	.align		4
.L_19:
        /*0008*/ 	.byte	0x04, 0x17
        /*000a*/ 	.short	(.L_21 - .L_20)
.L_20:
        /*000c*/ 	.word	0x00000000
        /*0010*/ 	.short	0x0004
        /*0012*/ 	.short	0x001c
        /*0014*/ 	.byte	0x00, 0xf0, 0x11, 0x00


	//----- nvinfo : EIATTR_KPARAM_INFO
	.align		4
.L_21:
        /*0018*/ 	.byte	0x04, 0x17
        /*001a*/ 	.short	(.L_23 - .L_22)
.L_22:
        /*001c*/ 	.word	0x00000000
        /*0020*/ 	.short	0x0003
        /*0022*/ 	.short	0x0018
        /*0024*/ 	.byte	0x00, 0xf0, 0x11, 0x00


	//----- nvinfo : EIATTR_KPARAM_INFO
	.align		4
.L_23:
        /*0028*/ 	.byte	0x04, 0x17
        /*002a*/ 	.short	(.L_25 - .L_24)
.L_24:
        /*002c*/ 	.word	0x00000000
        /*0030*/ 	.short	0x0002
        /*0032*/ 	.short	0x0010
        /*0034*/ 	.byte	0x00, 0xf5, 0x21, 0x00


	//----- nvinfo : EIATTR_KPARAM_INFO
	.align		4
.L_25:
        /*0038*/ 	.byte	0x04, 0x17
        /*003a*/ 	.short	(.L_27 - .L_26)
.L_26:
        /*003c*/ 	.word	0x00000000
        /*0040*/ 	.short	0x0001
        /*0042*/ 	.short	0x0008
        /*0044*/ 	.byte	0x00, 0xf5, 0x21, 0x00


	//----- nvinfo : EIATTR_KPARAM_INFO
	.align		4
.L_27:
        /*0048*/ 	.byte	0x04, 0x17
        /*004a*/ 	.short	(.L_29 - .L_28)
.L_28:
        /*004c*/ 	.word	0x00000000
        /*0050*/ 	.short	0x0000
        /*0052*/ 	.short	0x0000
        /*0054*/ 	.byte	0x00, 0xf5, 0x21, 0x00


	//----- nvinfo : EIATTR_SPARSE_MMA_MASK
	.align		4
.L_29:
        /*0058*/ 	.byte	0x03, 0x50
        /*005a*/ 	.short	0x0000


	//----- nvinfo : EIATTR_MAXREG_COUNT
	.align		4
        /*005c*/ 	.byte	0x03, 0x1b
        /*005e*/ 	.short	0x00ff


	//----- nvinfo : EIATTR_MERCURY_ISA_VERSION
	.align		4
        /*0060*/ 	.byte	0x03, 0x5f
        /*0062*/ 	.short	0x0101


	//----- nvinfo : EIATTR_VRC_CTA_INIT_COUNT
	.align		4
        /*0064*/ 	.byte	0x02, 0x4a
	.zero		1
	.zero		1


	//----- nvinfo : EIATTR_EXIT_INSTR_OFFSETS
	.align		4
        /*0068*/ 	.byte	0x04, 0x1c
        /*006a*/ 	.short	(.L_31 - .L_30)


	//   ....[0]....
.L_30:
        /*006c*/ 	.word	0x000000c0


	//   ....[1]....
        /*0070*/ 	.word	0x00000190


	//----- nvinfo : EIATTR_CBANK_PARAM_SIZE
	.align		4
.L_31:
        /*0074*/ 	.byte	0x03, 0x19
        /*0076*/ 	.short	0x0020


	//----- nvinfo : EIATTR_PARAM_CBANK
	.align		4
        /*0078*/ 	.byte	0x04, 0x0a
        /*007a*/ 	.short	(.L_33 - .L_32)
	.align		4
.L_32:
        /*007c*/ 	.word	index@(.nv.constant0._Z20matrixAddElementWisePiS_S_ii)
        /*0080*/ 	.short	0x0380
        /*0082*/ 	.short	0x0020


	//----- nvinfo : EIATTR_SW_WAR
	.align		4
.L_33:
        /*0084*/ 	.byte	0x04, 0x36
        /*0086*/ 	.short	(.L_35 - .L_34)
.L_34:
        /*0088*/ 	.word	0x00000008
.L_35:


//--------------------- .nv.info._Z19matrixAddColumnWisePiS_S_ii --------------------------
	.section	.nv.info._Z19matrixAddColumnWisePiS_S_ii,"",@"SHT_CUDA_INFO"
	.sectionflags	@""
	.align	4


	//----- nvinfo : EIATTR_CUDA_API_VERSION
	.align		4
        /*0000*/ 	.byte	0x04, 0x37
        /*0002*/ 	.short	(.L_37 - .L_36)
.L_36:
        /*0004*/ 	.word	0x00000082


	//----- nvinfo : EIATTR_KPARAM_INFO
	.align		4
.L_37:
        /*0008*/ 	.byte	0x04, 0x17
        /*000a*/ 	.short	(.L_39 - .L_38)
.L_38:
        /*000c*/ 	.word	0x00000000
        /*0010*/ 	.short	0x0004
        /*0012*/ 	.short	0x001c
        /*0014*/ 	.byte	0x00, 0xf0, 0x11, 0x00


	//----- nvinfo : EIATTR_KPARAM_INFO
	.align		4
.L_39:
        /*0018*/ 	.byte	0x04, 0x17
        /*001a*/ 	.short	(.L_41 - .L_40)
.L_40:
        /*001c*/ 	.word	0x00000000
        /*0020*/ 	.short	0x0003
        /*0022*/ 	.short	0x0018
        /*0024*/ 	.byte	0x00, 0xf0, 0x11, 0x00


	//----- nvinfo : EIATTR_KPARAM_INFO
	.align		4
.L_41:
        /*0028*/ 	.byte	0x04, 0x17
        /*002a*/ 	.short	(.L_43 - .L_42)
.L_42:
        /*002c*/ 	.word	0x00000000
        /*0030*/ 	.short	0x0002
        /*0032*/ 	.short	0x0010
        /*0034*/ 	.byte	0x00, 0xf5, 0x21, 0x00


	//----- nvinfo : EIATTR_KPARAM_INFO
	.align		4
.L_43:
        /*0038*/ 	.byte	0x04, 0x17
        /*003a*/ 	.short	(.L_45 - .L_44)
.L_44:
        /*003c*/ 	.word	0x00000000
        /*0040*/ 	.short	0x0001
        /*0042*/ 	.short	0x0008
        /*0044*/ 	.byte	0x00, 0xf5, 0x21, 0x00


	//----- nvinfo : EIATTR_KPARAM_INFO
	.align		4
.L_45:
        /*0048*/ 	.byte	0x04, 0x17
        /*004a*/ 	.short	(.L_47 - .L_46)
.L_46:
        /*004c*/ 	.word	0x00000000
        /*0050*/ 	.short	0x0000
        /*0052*/ 	.short	0x0000
        /*0054*/ 	.byte	0x00, 0xf5, 0x21, 0x00


	//----- nvinfo : EIATTR_SPARSE_MMA_MASK
	.align		4
.L_47:
        /*0058*/ 	.byte	0x03, 0x50
        /*005a*/ 	.short	0x0000


	//----- nvinfo : EIATTR_MAXREG_COUNT
	.align		4
        /*005c*/ 	.byte	0x03, 0x1b
        /*005e*/ 	.short	0x00ff


	//----- nvinfo : EIATTR_MERCURY_ISA_VERSION
	.align		4
        /*0060*/ 	.byte	0x03, 0x5f
        /*0062*/ 	.short	0x0101


	//----- nvinfo : EIATTR_VRC_CTA_INIT_COUNT
	.align		4
        /*0064*/ 	.byte	0x02, 0x4a
	.zero		1
	.zero		1


	//----- nvinfo : EIATTR_EXIT_INSTR_OFFSETS
	.align		4
        /*0068*/ 	.byte	0x04, 0x1c
        /*006a*/ 	.short	(.L_49 - .L_48)


	//   ....[0]....
.L_48:
        /*006c*/ 	.word	0x00000080


	//   ....[1]....
        /*0070*/ 	.word	0x00000890


	//   ....[2]....
        /*0074*/ 	.word	0x00000cb0


	//   ....[3]....
        /*0078*/ 	.word	0x00000f10


	//   ....[4]....
        /*007c*/ 	.word	0x00001020


	//----- nvinfo : EIATTR_CBANK_PARAM_SIZE
	.align		4
.L_49:
        /*0080*/ 	.byte	0x03, 0x19
        /*0082*/ 	.short	0x0020


	//----- nvinfo : EIATTR_PARAM_CBANK
	.align		4
        /*0084*/ 	.byte	0x04, 0x0a
        /*0086*/ 	.short	(.L_51 - .L_50)
	.align		4
.L_50:
        /*0088*/ 	.word	index@(.nv.constant0._Z19matrixAddColumnWisePiS_S_ii)
        /*008c*/ 	.short	0x0380
        /*008e*/ 	.short	0x0020


	//----- nvinfo : EIATTR_SW_WAR
	.align		4
.L_51:
        /*0090*/ 	.byte	0x04, 0x36
        /*0092*/ 	.short	(.L_53 - .L_52)
.L_52:
        /*0094*/ 	.word	0x00000008
.L_53:


//--------------------- .nv.info._Z16matrixAddRowWisePiS_S_ii --------------------------
	.section	.nv.info._Z16matrixAddRowWisePiS_S_ii,"",@"SHT_CUDA_INFO"
	.sectionflags	@""
	.align	4


	//----- nvinfo : EIATTR_CUDA_API_VERSION
	.align		4
        /*0000*/ 	.byte	0x04, 0x37
        /*0002*/ 	.short	(.L_55 - .L_54)
.L_54:
        /*0004*/ 	.word	0x00000082


	//----- nvinfo : EIATTR_KPARAM_INFO
	.align		4
.L_55:
        /*0008*/ 	.byte	0x04, 0x17
        /*000a*/ 	.short	(.L_57 - .L_56)
.L_56:
        /*000c*/ 	.word	0x00000000
        /*0010*/ 	.short	0x0004
        /*0012*/ 	.short	0x001c
        /*0014*/ 	.byte	0x00, 0xf0, 0x11, 0x00


	//----- nvinfo : EIATTR_KPARAM_INFO
	.align		4
.L_57:
        /*0018*/ 	.byte	0x04, 0x17
        /*001a*/ 	.short	(.L_59 - .L_58)
.L_58:
        /*001c*/ 	.word	0x00000000
        /*0020*/ 	.short	0x0003
        /*0022*/ 	.short	0x0018
        /*0024*/ 	.byte	0x00, 0xf0, 0x11, 0x00


	//----- nvinfo : EIATTR_KPARAM_INFO
	.align		4
.L_59:
        /*0028*/ 	.byte	0x04, 0x17
        /*002a*/ 	.short	(.L_61 - .L_60)
.L_60:
        /*002c*/ 	.word	0x00000000
        /*0030*/ 	.short	0x0002
        /*0032*/ 	.short	0x0010
        /*0034*/ 	.byte	0x00, 0xf5, 0x21, 0x00


	//----- nvinfo : EIATTR_KPARAM_INFO
	.align		4
.L_61:
        /*0038*/ 	.byte	0x04, 0x17
        /*003a*/ 	.short	(.L_63 - .L_62)
.L_62:
        /*003c*/ 	.word	0x00000000
        /*0040*/ 	.short	0x0001
        /*0042*/ 	.short	0x0008
        /*0044*/ 	.byte	0x00, 0xf5, 0x21, 0x00


	//----- nvinfo : EIATTR_KPARAM_INFO
	.align		4
.L_63:
        /*0048*/ 	.byte	0x04, 0x17
        /*004a*/ 	.short	(.L_65 - .L_64)
.L_64:
        /*004c*/ 	.word	0x00000000
        /*0050*/ 	.short	0x0000
        /*0052*/ 	.short	0x0000
        /*0054*/ 	.byte	0x00, 0xf5, 0x21, 0x00


	//----- nvinfo : EIATTR_SPARSE_MMA_MASK
	.align		4
.L_65:
        /*0058*/ 	.byte	0x03, 0x50
        /*005a*/ 	.short	0x0000


	//----- nvinfo : EIATTR_MAXREG_COUNT
	.align		4
        /*005c*/ 	.byte	0x03, 0x1b
        /*005e*/ 	.short	0x00ff


	//----- nvinfo : EIATTR_MERCURY_ISA_VERSION
	.align		4
        /*0060*/ 	.byte	0x03, 0x5f
        /*0062*/ 	.short	0x0101


	//----- nvinfo : EIATTR_VRC_CTA_INIT_COUNT
	.align		4
        /*0064*/ 	.byte	0x02, 0x4a
	.zero		1
	.zero		1


	//----- nvinfo : EIATTR_EXIT_INSTR_OFFSETS
	.align		4
        /*0068*/ 	.byte	0x04, 0x1c
        /*006a*/ 	.short	(.L_67 - .L_66)


	//   ....[0]....
.L_66:
        /*006c*/ 	.word	0x00000070


	//   ....[1]....
        /*0070*/ 	.word	0x000000a0


	//   ....[2]....
        /*0074*/ 	.word	0x000006a0


	//   ....[3]....
        /*0078*/ 	.word	0x00000970


	//   ....[4]....
        /*007c*/ 	.word	0x00000b40


	//   ....[5]....
        /*0080*/ 	.word	0x00000c50


	//----- nvinfo : EIATTR_CBANK_PARAM_SIZE
	.align		4
.L_67:
        /*0084*/ 	.byte	0x03, 0x19
        /*0086*/ 	.short	0x0020


	//----- nvinfo : EIATTR_PARAM_CBANK
	.align		4
        /*0088*/ 	.byte	0x04, 0x0a
        /*008a*/ 	.short	(.L_69 - .L_68)
	.align		4
.L_68:
        /*008c*/ 	.word	index@(.nv.constant0._Z16matrixAddRowWisePiS_S_ii)
        /*0090*/ 	.short	0x0380
        /*0092*/ 	.short	0x0020


	//----- nvinfo : EIATTR_SW_WAR
	.align		4
.L_69:
        /*0094*/ 	.byte	0x04, 0x36
        /*0096*/ 	.short	(.L_71 - .L_70)
.L_70:
        /*0098*/ 	.word	0x00000008
.L_71:


//--------------------- .nv.callgraph             --------------------------
	.section	.nv.callgraph,"",@"SHT_CUDA_CALLGRAPH"
	.align	4
	.sectionentsize	8
	.align		4
        /*0000*/ 	.word	0x00000000
	.align		4
        /*0004*/ 	.word	0xffffffff
	.align		4
        /*0008*/ 	.word	0x00000000
	.align		4
        /*000c*/ 	.word	0xfffffffe
	.align		4
        /*0010*/ 	.word	0x00000000
	.align		4
        /*0014*/ 	.word	0xfffffffd
	.align		4
        /*0018*/ 	.word	0x00000000
	.align		4
        /*001c*/ 	.word	0xfffffffc


//--------------------- .text._Z20matrixAddElementWisePiS_S_ii --------------------------
	.section	.text._Z20matrixAddElementWisePiS_S_ii,"ax",@progbits
	.align	128
        .global         _Z20matrixAddElementWisePiS_S_ii
        .type           _Z20matrixAddElementWisePiS_S_ii,@function
        .size           _Z20matrixAddElementWisePiS_S_ii,(.L_x_13 - _Z20matrixAddElementWisePiS_S_ii)
        .other          _Z20matrixAddElementWisePiS_S_ii,@"STO_CUDA_ENTRY STV_DEFAULT"
_Z20matrixAddElementWisePiS_S_ii:
.text._Z20matrixAddElementWisePiS_S_ii:
[----:B------:R-:W-:Y:S01]  /*0000*/  LDC R1, c[0x0][0x37c] ;  /* 0x0000df00ff017b82 */ /* 0x000fe20000000800 */
[----:B------:R-:W0:Y:S07]  /*0010*/  S2R R3, SR_TID.X ;  /* 0x0000000000037919 */ /* 0x000e2e0000002100 */
[----:B------:R-:W0:Y:S01]  /*0020*/  S2UR UR4, SR_CTAID.X ;  /* 0x00000000000479c3 */ /* 0x000e220000002500 */
[----:B------:R-:W1:Y:S01]  /*0030*/  LDCU.64 UR6, c[0x0][0x398] ;  /* 0x00007300ff0677ac */ /* 0x000e620008000a00 */
[----:B------:R-:W2:Y:S06]  /*0040*/  S2R R2, SR_TID.Y ;  /* 0x0000000000027919 */ /* 0x000eac0000002200 */
[----:B------:R-:W0:Y:S08]  /*0050*/  LDC R0, c[0x0][0x360] ;  /* 0x0000d800ff007b82 */ /* 0x000e300000000800 */
[----:B------:R-:W2:Y:S08]  /*0060*/  S2UR UR5, SR_CTAID.Y ;  /* 0x00000000000579c3 */ /* 0x000eb00000002600 */
[----:B------:R-:W2:Y:S01]  /*0070*/  LDC R7, c[0x0][0x364] ;  /* 0x0000d900ff077b82 */ /* 0x000ea20000000800 */
[----:B0-----:R-:W-:-:S05]  /*0080*/  IMAD R0, R0, UR4, R3 ;  /* 0x0000000400007c24 */ /* 0x001fca000f8e0203 */
[----:B-1----:R-:W-:Y:S01]  /*0090*/  ISETP.GE.AND P0, PT, R0, UR7, PT ;  /* 0x0000000700007c0c */ /* 0x002fe2000bf06270 */
[----:B--2---:R-:W-:-:S05]  /*00a0*/  IMAD R7, R7, UR5, R2 ;  /* 0x0000000507077c24 */ /* 0x004fca000f8e0202 */
[----:B------:R-:W-:-:S13]  /*00b0*/  ISETP.GE.OR P0, PT, R7, UR6, P0 ;  /* 0x0000000607007c0c */ /* 0x000fda0008706670 */
[----:B------:R-:W-:Y:S05]  /*00c0*/  @P0 EXIT ;  /* 0x000000000000094d */ /* 0x000fea0003800000 */
[----:B------:R-:W0:Y:S01]  /*00d0*/  LDC.64 R2, c[0x0][0x380] ;  /* 0x0000e000ff027b82 */ /* 0x000e220000000a00 */
[----:B------:R-:W1:Y:S01]  /*00e0*/  LDCU.64 UR4, c[0x0][0x358] ;  /* 0x00006b00ff0477ac */ /* 0x000e620008000a00 */
[----:B------:R-:W-:-:S06]  /*00f0*/  IMAD R9, R7, UR7, R0 ;  /* 0x0000000707097c24 */ /* 0x000fcc000f8e0200 */
[----:B------:R-:W2:Y:S08]  /*0100*/  LDC.64 R4, c[0x0][0x388] ;  /* 0x0000e200ff047b82 */ /* 0x000eb00000000a00 */
[----:B------:R-:W3:Y:S01]  /*0110*/  LDC.64 R6, c[0x0][0x390] ;  /* 0x0000e400ff067b82 */ /* 0x000ee20000000a00 */
[----:B0-----:R-:W-:-:S06]  /*0120*/  IMAD.WIDE R2, R9, 0x4, R2 ;  /* 0x0000000409027825 */ /* 0x001fcc00078e0202 */
[----:B-1----:R-:W4:Y:S01]  /*0130*/  LDG.E R2, desc[UR4][R2.64] ;  /* 0x0000000402027981 */ /* 0x002f22000c1e1900 */
[----:B--2---:R-:W-:-:S06]  /*0140*/  IMAD.WIDE R4, R9, 0x4, R4 ;  /* 0x0000000409047825 */ /* 0x004fcc00078e0204 */
[----:B------:R-:W4:Y:S01]  /*0150*/  LDG.E R5, desc[UR4][R4.64] ;  /* 0x0000000404057981 */ /* 0x000f22000c1e1900 */
[----:B---3--:R-:W-:Y:S01]  /*0160*/  IMAD.WIDE R6, R9, 0x4, R6 ;  /* 0x0000000409067825 */ /* 0x008fe200078e0206 */
[----:B----4-:R-:W-:-:S05]  /*0170*/  IADD3 R9, PT, PT, R2, R5, RZ ;  /* 0x0000000502097210 */ /* 0x010fca0007ffe0ff */
[----:B------:R-:W-:Y:S01]  /*0180*/  STG.E desc[UR4][R6.64], R9 ;  /* 0x0000000906007986 */ /* 0x000fe2000c101904 */
[----:B------:R-:W-:Y:S05]  /*0190*/  EXIT ;  /* 0x000000000000794d */ /* 0x000fea0003800000 */
.L_x_0:
[----:B------:R-:W-:-:S00]  /*01a0*/  BRA `(.L_x_0) ;  /* 0xfffffffc00fc7947 */ /* 0x000fc0000383ffff */
[----:B------:R-:W-:-:S00]  /*01b0*/  NOP ;  /* 0x0000000000007918 */ /* 0x000fc00000000000 */
        /* <DEDUP_REMOVED lines=12> */
.L_x_13:


//--------------------- .text._Z19matrixAddColumnWisePiS_S_ii --------------------------
	.section	.text._Z19matrixAddColumnWisePiS_S_ii,"ax",@progbits
	.align	128
        .global         _Z19matrixAddColumnWisePiS_S_ii
        .type           _Z19matrixAddColumnWisePiS_S_ii,@function
        .size           _Z19matrixAddColumnWisePiS_S_ii,(.L_x_14 - _Z19matrixAddColumnWisePiS_S_ii)
        .other          _Z19matrixAddColumnWisePiS_S_ii,@"STO_CUDA_ENTRY STV_DEFAULT"
_Z19matrixAddColumnWisePiS_S_ii:
.text._Z19matrixAddColumnWisePiS_S_ii:
[----:B------:R-:W-:Y:S01]  /*0000*/  LDC R1, c[0x0][0x37c] ;  /* 0x0000df00ff017b82 */ /* 0x000fe20000000800 */
[----:B------:R-:W0:Y:S07]  /*0010*/  S2R R5, SR_TID.X ;  /* 0x0000000000057919 */ /* 0x000e2e0000002100 */
[----:B------:R-:W0:Y:S08]  /*0020*/  S2UR UR4, SR_CTAID.X ;  /* 0x00000000000479c3 */ /* 0x000e300000002500 */
[----:B------:R-:W0:Y:S08]  /*0030*/  LDC R0, c[0x0][0x360] ;  /* 0x0000d800ff007b82 */ /* 0x000e300000000800 */
[----:B------:R-:W1:Y:S01]  /*0040*/  LDC.64 R2, c[0x0][0x398] ;  /* 0x0000e600ff027b82 */ /* 0x000e620000000a00 */
[----:B0-----:R-:W-:Y:S01]  /*0050*/  IMAD R0, R0, UR4, R5 ;  /* 0x0000000400007c24 */ /* 0x001fe2000f8e0205 */
[----:B-1----:R-:W-:-:S04]  /*0060*/  ISETP.GE.AND P0, PT, R2, 0x1, PT ;  /* 0x000000010200780c */ /* 0x002fc80003f06270 */
[----:B------:R-:W-:-:S13]  /*0070*/  ISETP.GE.OR P0, PT, R0, R3, !P0 ;  /* 0x000000030000720c */ /* 0x000fda0004706670 */
[----:B------:R-:W-:Y:S05]  /*0080*/  @P0 EXIT ;  /* 0x000000000000094d */ /* 0x000fea0003800000 */
[C---:B------:R-:W-:Y:S01]  /*0090*/  ISETP.GE.U32.AND P1, PT, R2.reuse, 0x10, PT ;  /* 0x000000100200780c */ /* 0x040fe20003f26070 */
[----:B------:R-:W0:Y:S01]  /*00a0*/  LDCU.64 UR4, c[0x0][0x358] ;  /* 0x00006b00ff0477ac */ /* 0x000e220008000a00 */
[----:B------:R-:W-:Y:S01]  /*00b0*/  LOP3.LUT R7, R2, 0xf, RZ, 0xc0, !PT ;  /* 0x0000000f02077812 */ /* 0x000fe200078ec0ff */
[----:B------:R-:W-:-:S03]  /*00c0*/  HFMA2 R4, -RZ, RZ, 0, 0 ;  /* 0x00000000ff047431 */ /* 0x000fc600000001ff */
[----:B------:R-:W-:-:S07]  /*00d0*/  ISETP.NE.AND P0, PT, R7, RZ, PT ;  /* 0x000000ff0700720c */ /* 0x000fce0003f05270 */
[----:B------:R-:W-:Y:S06]  /*00e0*/  @!P1 BRA `(.L_x_1) ;  /* 0x0000000400e89947 */ /* 0x000fec0003800000 */
[----:B------:R-:W-:Y:S02]  /*00f0*/  LOP3.LUT R4, R2, 0x7ffffff0, RZ, 0xc0, !PT ;  /* 0x7ffffff002047812 */ /* 0x000fe400078ec0ff */
[----:B------:R-:W-:Y:S02]  /*0100*/  MOV R6, R0 ;  /* 0x0000000000067202 */ /* 0x000fe40000000f00 */
[----:B------:R-:W-:-:S07]  /*0110*/  IADD3 R5, PT, PT, -R4, RZ, RZ ;  /* 0x000000ff04057210 */ /* 0x000fce0007ffe1ff */
.L_x_2:
[----:B---3--:R-:W1:Y:S08]  /*0120*/  LDC.64 R16, c[0x0][0x380] ;  /* 0x0000e000ff107b82 */ /* 0x008e700000000a00 */
[----:B------:R-:W2:Y:S08]  /*0130*/  LDC.64 R18, c[0x0][0x388] ;  /* 0x0000e200ff127b82 */ /* 0x000eb00000000a00 */
[----:B------:R-:W3:Y:S01]  /*0140*/  LDC.64 R8, c[0x0][0x390] ;  /* 0x0000e400ff087b82 */ /* 0x000ee20000000a00 */
[----:B-1----:R-:W-:-:S05]  /*0150*/  IMAD.WIDE R16, R6, 0x4, R16 ;  /* 0x0000000406107825 */ /* 0x002fca00078e0210 */
[----:B0-----:R-:W4:Y:S01]  /*0160*/  LDG.E R10, desc[UR4][R16.64] ;  /* 0x00000004100a7981 */ /* 0x001f22000c1e1900 */
[----:B--2---:R-:W-:-:S05]  /*0170*/  IMAD.WIDE R18, R6, 0x4, R18 ;  /* 0x0000000406127825 */ /* 0x004fca00078e0212 */
[----:B------:R-:W4:Y:S01]  /*0180*/  LDG.E R11, desc[UR4][R18.64] ;  /* 0x00000004120b7981 */ /* 0x000f22000c1e1900 */
[----:B------:R-:W-:-:S04]  /*0190*/  IMAD.WIDE R12, R3, 0x4, R16 ;  /* 0x00000004030c7825 */ /* 0x000fc800078e0210 */
[----:B---3--:R-:W-:Y:S01]  /*01a0*/  IMAD.WIDE R8, R6, 0x4, R8 ;  /* 0x0000000406087825 */ /* 0x008fe200078e0208 */
[----:B----4-:R-:W-:-:S03]  /*01b0*/  IADD3 R23, PT, PT, R10, R11, RZ ;  /* 0x0000000b0a177210 */ /* 0x010fc60007ffe0ff */
[C---:B------:R-:W-:Y:S02]  /*01c0*/  IMAD.WIDE R10, R3.reuse, 0x4, R18 ;  /* 0x00000004030a7825 */ /* 0x040fe400078e0212 */
[----:B------:R0:W-:Y:S04]  /*01d0*/  STG.E desc[UR4][R8.64], R23 ;  /* 0x0000001708007986 */ /* 0x0001e8000c101904 */
[----:B------:R-:W2:Y:S04]  /*01e0*/  LDG.E R20, desc[UR4][R12.64] ;  /* 0x000000040c147981 */ /* 0x000ea8000c1e1900 */
[----:B------:R-:W2:Y:S01]  /*01f0*/  LDG.E R21, desc[UR4][R10.64] ;  /* 0x000000040a157981 */ /* 0x000ea2000c1e1900 */
[----:B------:R-:W-:-:S04]  /*0200*/  IMAD.WIDE R14, R3, 0x4, R8 ;  /* 0x00000004030e7825 */ /* 0x000fc800078e0208 */
[----:B------:R-:W-:-:S04]  /*0210*/  IMAD.WIDE R18, R3, 0x4, R12 ;  /* 0x0000000403127825 */ /* 0x000fc800078e020c */
[----:B------:R-:W-:Y:S01]  /*0220*/  IMAD.WIDE R16, R3, 0x4, R10 ;  /* 0x0000000403107825 */ /* 0x000fe200078e020a */
[----:B--2---:R-:W-:-:S05]  /*0230*/  IADD3 R25, PT, PT, R20, R21, RZ ;  /* 0x0000001514197210 */ /* 0x004fca0007ffe0ff */
[----:B------:R1:W-:Y:S04]  /*0240*/  STG.E desc[UR4][R14.64], R25 ;  /* 0x000000190e007986 */ /* 0x0003e8000c101904 */
[----:B------:R-:W2:Y:S04]  /*0250*/  LDG.E R22, desc[UR4][R18.64] ;  /* 0x0000000412167981 */ /* 0x000ea8000c1e1900 */
[----:B------:R-:W2:Y:S01]  /*0260*/  LDG.E R27, desc[UR4][R16.64] ;  /* 0x00000004101b7981 */ /* 0x000ea2000c1e1900 */
[----:B------:R-:W-:-:S04]  /*0270*/  IMAD.WIDE R20, R3, 0x4, R14 ;  /* 0x0000000403147825 */ /* 0x000fc800078e020e */
[----:B------:R-:W-:-:S04]  /*0280*/  IMAD.WIDE R12, R3, 0x4, R18 ;  /* 0x00000004030c7825 */ /* 0x000fc800078e0212 */
[----:B0-----:R-:W-:Y:S01]  /*0290*/  IMAD.WIDE R8, R3, 0x4, R16 ;  /* 0x0000000403087825 */ /* 0x001fe200078e0210 */
[----:B--2---:R-:W-:-:S05]  /*02a0*/  IADD3 R27, PT, PT, R22, R27, RZ ;  /* 0x0000001b161b7210 */ /* 0x004fca0007ffe0ff */
[----:B------:R0:W-:Y:S04]  /*02b0*/  STG.E desc[UR4][R20.64], R27 ;  /* 0x0000001b14007986 */ /* 0x0001e8000c101904 */
[----:B------:R-:W2:Y:S04]  /*02c0*/  LDG.E R22, desc[UR4][R12.64] ;  /* 0x000000040c167981 */ /* 0x000ea8000c1e1900 */
[----:B------:R-:W2:Y:S01]  /*02d0*/  LDG.E R23, desc[UR4][R8.64] ;  /* 0x0000000408177981 */ /* 0x000ea2000c1e1900 */
[----:B------:R-:W-:-:S04]  /*02e0*/  IMAD.WIDE R10, R3, 0x4, R20 ;  /* 0x00000004030a7825 */ /* 0x000fc800078e0214 */
[----:B------:R-:W-:-:S04]  /*02f0*/  IMAD.WIDE R18, R3, 0x4, R12 ;  /* 0x0000000403127825 */ /* 0x000fc800078e020c */
[----:B-1----:R-:W-:Y:S01]  /*0300*/  IMAD.WIDE R14, R3, 0x4, R8 ;  /* 0x00000004030e7825 */ /* 0x002fe200078e0208 */
[----:B--2---:R-:W-:-:S05]  /*0310*/  IADD3 R23, PT, PT, R22, R23, RZ ;  /* 0x0000001716177210 */ /* 0x004fca0007ffe0ff */
        /* <DEDUP_REMOVED lines=8> */
[----:B------:R-:W3:Y:S04]  /*03a0*/  LDG.E R22, desc[UR4][R12.64] ;  /* 0x000000040c167981 */ /* 0x000ee8000c1e1900 */
[----:B0-----:R-:W3:Y:S01]  /*03b0*/  LDG.E R27, desc[UR4][R8.64] ;  /* 0x00000004081b7981 */ /* 0x001ee2000c1e1900 */
[----:B------:R-:W-:-:S04]  /*03c0*/  IMAD.WIDE R20, R3, 0x4, R16 ;  /* 0x0000000403147825 */ /* 0x000fc800078e0210 */
[----:B------:R-:W-:-:S04]  /*03d0*/  IMAD.WIDE R18, R3, 0x4, R12 ;  /* 0x0000000403127825 */ /* 0x000fc800078e020c */
[----:B-1----:R-:W-:Y:S01]  /*03e0*/  IMAD.WIDE R10, R3, 0x4, R8 ;  /* 0x00000004030a7825 */ /* 0x002fe200078e0208 */
[----:B---3--:R-:W-:-:S05]  /*03f0*/  IADD3 R27, PT, PT, R22, R27, RZ ;  /* 0x0000001b161b7210 */ /* 0x008fca0007ffe0ff */
[----:B------:R0:W-:Y:S04]  /*0400*/  STG.E desc[UR4][R20.64], R27 ;  /* 0x0000001b14007986 */ /* 0x0001e8000c101904 */
[----:B------:R-:W3:Y:S04]  /*0410*/  LDG.E R22, desc[UR4][R18.64] ;  /* 0x0000000412167981 */ /* 0x000ee8000c1e1900 */
[----:B------:R-:W3:Y:S01]  /*0420*/  LDG.E R23, desc[UR4][R10.64] ;  /* 0x000000040a177981 */ /* 0x000ee2000c1e1900 */
[----:B------:R-:W-:-:S04]  /*0430*/  IMAD.WIDE R14, R3, 0x4, R20 ;  /* 0x00000004030e7825 */ /* 0x000fc800078e0214 */
[----:B------:R-:W-:-:S04]  /*0440*/  IMAD.WIDE R12, R3, 0x4, R18 ;  /* 0x00000004030c7825 */ /* 0x000fc800078e0212 */
[----:B------:R-:W-:Y:S01]  /*0450*/  IMAD.WIDE R8, R3, 0x4, R10 ;  /* 0x0000000403087825 */ /* 0x000fe200078e020a */
[----:B---3--:R-:W-:-:S05]  /*0460*/  IADD3 R23, PT, PT, R22, R23, RZ ;  /* 0x0000001716177210 */ /* 0x008fca0007ffe0ff */
[----:B------:R1:W-:Y:S04]  /*0470*/  STG.E desc[UR4][R14.64], R23 ;  /* 0x000000170e007986 */ /* 0x0003e8000c101904 */
[----:B------:R-:W3:Y:S04]  /*0480*/  LDG.E R22, desc[UR4][R12.64] ;  /* 0x000000040c167981 */ /* 0x000ee8000c1e1900 */
[----:B--2---:R-:W3:Y:S01]  /*0490*/  LDG.E R25, desc[UR4][R8.64] ;  /* 0x0000000408197981 */ /* 0x004ee2000c1e1900 */
[----:B------:R-:W-:-:S04]  /*04a0*/  IMAD.WIDE R16, R3, 0x4, R14 ;  /* 0x0000000403107825 */ /* 0x000fc800078e020e */
[----:B------:R-:W-:-:S04]  /*04b0*/  IMAD.WIDE R18, R3, 0x4, R12 ;  /* 0x0000000403127825 */ /* 0x000fc800078e020c */
[----:B------:R-:W-:Y:S01]  /*04c0*/  IMAD.WIDE R10, R3, 0x4, R8 ;  /* 0x00000004030a7825 */ /* 0x000fe200078e0208 */
[----:B---3--:R-:W-:-:S05]  /*04d0*/  IADD3 R25, PT, PT, R22, R25, RZ ;  /* 0x0000001916197210 */ /* 0x008fca0007ffe0ff */
[----:B------:R2:W-:Y:S04]  /*04e0*/  STG.E desc[UR4][R16.64], R25 ;  /* 0x0000001910007986 */ /* 0x0005e8000c101904 */
[----:B------:R-:W3:Y:S04]  /*04f0*/  LDG.E R22, desc[UR4][R18.64] ;  /* 0x0000000412167981 */ /* 0x000ee8000c1e1900 */
[----:B0-----:R-:W3:Y:S01]  /*0500*/  LDG.E R27, desc[UR4][R10.64] ;  /* 0x000000040a1b7981 */ /* 0x001ee2000c1e1900 */
[----:B------:R-:W-:-:S04]  /*0510*/  IMAD.WIDE R20, R3, 0x4, R16 ;  /* 0x0000000403147825 */ /* 0x000fc800078e0210 */
[----:B------:R-:W-:-:S04]  /*0520*/  IMAD.WIDE R12, R3, 0x4, R18 ;  /* 0x00000004030c7825 */ /* 0x000fc800078e0212 */
[----:B------:R-:W-:Y:S01]  /*0530*/  IMAD.WIDE R8, R3, 0x4, R10 ;  /* 0x0000000403087825 */ /* 0x000fe200078e020a */
[----:B---3--:R-:W-:-:S05]  /*0540*/  IADD3 R27, PT, PT, R22, R27, RZ ;  /* 0x0000001b161b7210 */ /* 0x008fca0007ffe0ff */
[----:B------:R0:W-:Y:S04]  /*0550*/  STG.E desc[UR4][R20.64], R27 ;  /* 0x0000001b14007986 */ /* 0x0001e8000c101904 */
[----:B------:R-:W3:Y:S04]  /*0560*/  LDG.E R22, desc[UR4][R12.64] ;  /* 0x000000040c167981 */ /* 0x000ee8000c1e1900 */
[----:B-1----:R-:W3:Y:S01]  /*0570*/  LDG.E R23, desc[UR4][R8.64] ;  /* 0x0000000408177981 */ /* 0x002ee2000c1e1900 */
[----:B------:R-:W-:-:S04]  /*0580*/  IMAD.WIDE R14, R3, 0x4, R20 ;  /* 0x00000004030e7825 */ /* 0x000fc800078e0214 */
[----:B--2---:R-:W-:-:S04]  /*0590*/  IMAD.WIDE R16, R3, 0x4, R12 ;  /* 0x0000000403107825 */ /* 0x004fc800078e020c */
[----:B------:R-:W-:Y:S01]  /*05a0*/  IMAD.WIDE R10, R3, 0x4, R8 ;  /* 0x00000004030a7825 */ /* 0x000fe200078e0208 */
[----:B---3--:R-:W-:-:S05]  /*05b0*/  IADD3 R23, PT, PT, R22, R23, RZ ;  /* 0x0000001716177210 */ /* 0x008fca0007ffe0ff */
        /* <DEDUP_REMOVED lines=11> */
[----:B-1----:R-:W-:-:S04]  /*0670*/  IMAD.WIDE R14, R3, 0x4, R12 ;  /* 0x00000004030e7825 */ /* 0x002fc800078e020c */
[----:B------:R-:W-:Y:S01]  /*0680*/  IMAD.WIDE R10, R3, 0x4, R8 ;  /* 0x00000004030a7825 */ /* 0x000fe200078e0208 */
        /* <DEDUP_REMOVED lines=23> */
[----:B------:R-:W2:Y:S04]  /*0800*/  LDG.E R12, desc[UR4][R12.64] ;  /* 0x000000040c0c7981 */ /* 0x000ea8000c1e1900 */
[----:B------:R-:W2:Y:S01]  /*0810*/  LDG.E R9, desc[UR4][R8.64] ;  /* 0x0000000408097981 */ /* 0x000ea2000c1e1900 */
[----:B------:R-:W-:-:S04]  /*0820*/  IADD3 R5, PT, PT, R5, 0x10, RZ ;  /* 0x0000001005057810 */ /* 0x000fc80007ffe0ff */
[----:B------:R-:W-:Y:S01]  /*0830*/  ISETP.NE.AND P1, PT, R5, RZ, PT ;  /* 0x000000ff0500720c */ /* 0x000fe20003f25270 */
[C---:B-1----:R-:W-:Y:S01]  /*0840*/  IMAD.WIDE R16, R3.reuse, 0x4, R20 ;  /* 0x0000000403107825 */ /* 0x042fe200078e0214 */
[----:B------:R-:W-:Y:S02]  /*0850*/  LEA R6, R3, R6, 0x4 ;  /* 0x0000000603067211 */ /* 0x000fe400078e20ff */
[----:B--2---:R-:W-:-:S05]  /*0860*/  IADD3 R19, PT, PT, R12, R9, RZ ;  /* 0x000000090c137210 */ /* 0x004fca0007ffe0ff */
[----:B------:R3:W-:Y:S04]  /*0870*/  STG.E desc[UR4][R16.64], R19 ;  /* 0x0000001310007986 */ /* 0x0007e8000c101904 */
[----:B------:R-:W-:Y:S05]  /*0880*/  @P1 BRA `(.L_x_2) ;  /* 0xfffffff800241947 */ /* 0x000fea000383ffff */
.L_x_1:
[----:B0-----:R-:W-:Y:S05]  /*0890*/  @!P0 EXIT ;  /* 0x000000000000894d */ /* 0x001fea0003800000 */
[----:B------:R-:W-:Y:S02]  /*08a0*/  ISETP.GE.U32.AND P0, PT, R7, 0x8, PT ;  /* 0x000000080700780c */ /* 0x000fe40003f06070 */
[----:B------:R-:W-:-:S04]  /*08b0*/  LOP3.LUT R5, R2, 0x7, RZ, 0xc0, !PT ;  /* 0x0000000702057812 */ /* 0x000fc800078ec0ff */
[----:B------:R-:W-:-:S07]  /*08c0*/  ISETP.NE.AND P1, PT, R5, RZ, PT ;  /* 0x000000ff0500720c */ /* 0x000fce0003f25270 */
[----:B------:R-:W-:Y:S06]  /*08d0*/  @!P0 BRA `(.L_x_3) ;  /* 0x0000000000f48947 */ /* 0x000fec0003800000 */
[----:B------:R-:W0:Y:S01]  /*08e0*/  LDC.64 R6, c[0x0][0x380] ;  /* 0x0000e000ff067b82 */ /* 0x000e220000000a00 */
[----:B------:R-:W-:-:S07]  /*08f0*/  IMAD R13, R4, R3, R0 ;  /* 0x00000003040d7224 */ /* 0x000fce00078e0200 */
[----:B------:R-:W1:Y:S08]  /*0900*/  LDC.64 R8, c[0x0][0x388] ;  /* 0x0000e200ff087b82 */ /* 0x000e700000000a00 */
[----:B------:R-:W2:Y:S01]  /*0910*/  LDC.64 R10, c[0x0][0x390] ;  /* 0x0000e400ff0a7b82 */ /* 0x000ea20000000a00 */
[----:B0-----:R-:W-:-:S05]  /*0920*/  IMAD.WIDE R6, R13, 0x4, R6 ;  /* 0x000000040d067825 */ /* 0x001fca00078e0206 */
[----:B------:R-:W3:Y:S01]  /*0930*/  LDG.E R12, desc[UR4][R6.64] ;  /* 0x00000004060c7981 */ /* 0x000ee2000c1e1900 */
[----:B-1----:R-:W-:-:S05]  /*0940*/  IMAD.WIDE R8, R13, 0x4, R8 ;  /* 0x000000040d087825 */ /* 0x002fca00078e0208 */
[----:B------:R-:W3:Y:S01]  /*0950*/  LDG.E R15, desc[UR4][R8.64] ;  /* 0x00000004080f7981 */ /* 0x000ee2000c1e1900 */
[----:B--2---:R-:W-:Y:S01]  /*0960*/  IMAD.WIDE R10, R13, 0x4, R10 ;  /* 0x000000040d0a7825 */ /* 0x004fe200078e020a */
[----:B---3--:R-:W-:-:S03]  /*0970*/  IADD3 R21, PT, PT, R12, R15, RZ ;  /* 0x0000000f0c157210 */ /* 0x008fc60007ffe0ff */
[----:B------:R-:W-:-:S04]  /*0980*/  IMAD.WIDE R12, R3, 0x4, R6 ;  /* 0x00000004030c7825 */ /* 0x000fc800078e0206 */
[C---:B------:R-:W-:Y:S01]  /*0990*/  IMAD.WIDE R14, R3.reuse, 0x4, R8 ;  /* 0x00000004030e7825 */ /* 0x040fe200078e0208 */
        /* <DEDUP_REMOVED lines=11> */
[----:B0-----:R-:W-:-:S04]  /*0a50*/  IMAD.WIDE R10, R3, 0x4, R6 ;  /* 0x00000004030a7825 */ /* 0x001fc800078e0206 */
[----:B------:R-:W-:Y:S01]  /*0a60*/  IMAD.WIDE R12, R3, 0x4, R8 ;  /* 0x00000004030c7825 */ /* 0x000fe200078e0208 */
        /* <DEDUP_REMOVED lines=10> */
[----:B-1----:R-:W3:Y:S01]  /*0b10*/  LDG.E R23, desc[UR4][R8.64] ;  /* 0x0000000408177981 */ /* 0x002ee2000c1e1900 */
        /* <DEDUP_REMOVED lines=19> */
[----:B------:R-:W0:Y:S04]  /*0c50*/  LDG.E R10, desc[UR4][R10.64] ;  /* 0x000000040a0a7981 */ /* 0x000e28000c1e1900 */
[----:B------:R-:W0:Y:S01]  /*0c60*/  LDG.E R13, desc[UR4][R12.64] ;  /* 0x000000040c0d7981 */ /* 0x000e22000c1e1900 */
[----:B-1----:R-:W-:Y:S01]  /*0c70*/  IMAD.WIDE R16, R3, 0x4, R14 ;  /* 0x0000000403107825 */ /* 0x002fe200078e020e */
[----:B------:R-:W-:-:S02]  /*0c80*/  IADD3 R4, PT, PT, R4, 0x8, RZ ;  /* 0x0000000804047810 */ /* 0x000fc40007ffe0ff */
[----:B0-----:R-:W-:-:S05]  /*0c90*/  IADD3 R19, PT, PT, R10, R13, RZ ;  /* 0x0000000d0a137210 */ /* 0x001fca0007ffe0ff */
[----:B------:R2:W-:Y:S02]  /*0ca0*/  STG.E desc[UR4][R16.64], R19 ;  /* 0x0000001310007986 */ /* 0x0005e4000c101904 */
.L_x_3:
[----:B------:R-:W-:Y:S05]  /*0cb0*/  @!P1 EXIT ;  /* 0x000000000000994d */ /* 0x000fea0003800000 */
[----:B------:R-:W-:Y:S02]  /*0cc0*/  ISETP.GE.U32.AND P0, PT, R5, 0x4, PT ;  /* 0x000000040500780c */ /* 0x000fe40003f06070 */
[----:B------:R-:W-:-:S04]  /*0cd0*/  LOP3.LUT R2, R2, 0x3, RZ, 0xc0, !PT ;  /* 0x0000000302027812 */ /* 0x000fc800078ec0ff */
[----:B------:R-:W-:-:S07]  /*0ce0*/  ISETP.NE.AND P1, PT, R2, RZ, PT ;  /* 0x000000ff0200720c */ /* 0x000fce0003f25270 */
[----:B------:R-:W-:Y:S06]  /*0cf0*/  @!P0 BRA `(.L_x_4) ;  /* 0x0000000000848947 */ /* 0x000fec0003800000 */
[----:B------:R-:W0:Y:S01]  /*0d00*/  LDC.64 R6, c[0x0][0x380] ;  /* 0x0000e000ff067b82 */ /* 0x000e220000000a00 */
[----:B------:R-:W-:-:S07]  /*0d10*/  IMAD R13, R4, R3, R0 ;  /* 0x00000003040d7224 */ /* 0x000fce00078e0200 */
[----:B------:R-:W1:Y:S08]  /*0d20*/  LDC.64 R8, c[0x0][0x388] ;  /* 0x0000e200ff087b82 */ /* 0x000e700000000a00 */
[----:B------:R-:W4:Y:S01]  /*0d30*/  LDC.64 R10, c[0x0][0x390] ;  /* 0x0000e400ff0a7b82 */ /* 0x000f220000000a00 */
[----:B0-----:R-:W-:-:S05]  /*0d40*/  IMAD.WIDE R6, R13, 0x4, R6 ;  /* 0x000000040d067825 */ /* 0x001fca00078e0206 */
[----:B------:R-:W5:Y:S01]  /*0d50*/  LDG.E R5, desc[UR4][R6.64] ;  /* 0x0000000406057981 */ /* 0x000f62000c1e1900 */
[----:B-1----:R-:W-:-:S05]  /*0d60*/  IMAD.WIDE R8, R13, 0x4, R8 ;  /* 0x000000040d087825 */ /* 0x002fca00078e0208 */
[----:B------:R-:W5:Y:S01]  /*0d70*/  LDG.E R12, desc[UR4][R8.64] ;  /* 0x00000004080c7981 */ /* 0x000f62000c1e1900 */
[----:B--2---:R-:W-:-:S04]  /*0d80*/  IMAD.WIDE R14, R3, 0x4, R8 ;  /* 0x00000004030e7825 */ /* 0x004fc800078e0208 */
[----:B----4-:R-:W-:Y:S01]  /*0d90*/  IMAD.WIDE R10, R13, 0x4, R10 ;  /* 0x000000040d0a7825 */ /* 0x010fe200078e020a */
[----:B-----5:R-:W-:-:S03]  /*0da0*/  IADD3 R5, PT, PT, R5, R12, RZ ;  /* 0x0000000c05057210 */ /* 0x020fc60007ffe0ff */
[C---:B------:R-:W-:Y:S02]  /*0db0*/  IMAD.WIDE R12, R3.reuse, 0x4, R6 ;  /* 0x00000004030c7825 */ /* 0x040fe400078e0206 */
[----:B------:R0:W-:Y:S04]  /*0dc0*/  STG.E desc[UR4][R10.64], R5 ;  /* 0x000000050a007986 */ /* 0x0001e8000c101904 */
[----:B------:R-:W2:Y:S04]  /*0dd0*/  LDG.E R18, desc[UR4][R12.64] ;  /* 0x000000040c127981 */ /* 0x000ea8000c1e1900 */
[----:B---3--:R-:W2:Y:S01]  /*0de0*/  LDG.E R19, desc[UR4][R14.64] ;  /* 0x000000040e137981 */ /* 0x008ea2000c1e1900 */
        /* <DEDUP_REMOVED lines=14> */
[----:B------:R-:W-:Y:S01]  /*0ed0*/  IMAD.WIDE R14, R3, 0x4, R18 ;  /* 0x00000004030e7825 */ /* 0x000fe200078e0212 */
[----:B------:R-:W-:-:S02]  /*0ee0*/  IADD3 R4, PT, PT, R4, 0x4, RZ ;  /* 0x0000000404047810 */ /* 0x000fc40007ffe0ff */
[----:B--2---:R-:W-:-:S05]  /*0ef0*/  IADD3 R5, PT, PT, R10, R13, RZ ;  /* 0x0000000d0a057210 */ /* 0x004fca0007ffe0ff */
[----:B------:R1:W-:Y:S02]  /*0f00*/  STG.E desc[UR4][R14.64], R5 ;  /* 0x000000050e007986 */ /* 0x0003e4000c101904 */
.L_x_4:
[----:B------:R-:W-:Y:S05]  /*0f10*/  @!P1 EXIT ;  /* 0x000000000000994d */ /* 0x000fea0003800000 */
[----:B------:R-:W0:Y:S01]  /*0f20*/  LDC.64 R6, c[0x0][0x390] ;  /* 0x0000e400ff067b82 */ /* 0x000e220000000a00 */
[----:B-123--:R-:W-:Y:S01]  /*0f30*/  IMAD R17, R4, R3, R0 ;  /* 0x0000000304117224 */ /* 0x00efe200078e0200 */
[----:B------:R-:W-:-:S06]  /*0f40*/  IADD3 R2, PT, PT, -R2, RZ, RZ ;  /* 0x000000ff02027210 */ /* 0x000fcc0007ffe1ff */
[----:B------:R-:W1:Y:S08]  /*0f50*/  LDC.64 R8, c[0x0][0x380] ;  /* 0x0000e000ff087b82 */ /* 0x000e700000000a00 */
[----:B------:R-:W2:Y:S02]  /*0f60*/  LDC.64 R10, c[0x0][0x388] ;  /* 0x0000e200ff0a7b82 */ /* 0x000ea40000000a00 */
.L_x_5:
[----:B-1----:R-:W-:-:S04]  /*0f70*/  IMAD.WIDE R4, R17, 0x4, R8 ;  /* 0x0000000411047825 */ /* 0x002fc800078e0208 */
[C---:B--2---:R-:W-:Y:S02]  /*0f80*/  IMAD.WIDE R12, R17.reuse, 0x4, R10 ;  /* 0x00000004110c7825 */ /* 0x044fe400078e020a */
[----:B------:R-:W2:Y:S04]  /*0f90*/  LDG.E R4, desc[UR4][R4.64] ;  /* 0x0000000404047981 */ /* 0x000ea8000c1e1900 */
[----:B------:R-:W2:Y:S01]  /*0fa0*/  LDG.E R13, desc[UR4][R12.64] ;  /* 0x000000040c0d7981 */ /* 0x000ea2000c1e1900 */
[----:B------:R-:W-:Y:S01]  /*0fb0*/  IADD3 R2, PT, PT, R2, 0x1, RZ ;  /* 0x0000000102027810 */ /* 0x000fe20007ffe0ff */
[C---:B0--3--:R-:W-:Y:S01]  /*0fc0*/  IMAD.WIDE R14, R17.reuse, 0x4, R6 ;  /* 0x00000004110e7825 */ /* 0x049fe200078e0206 */
[----:B------:R-:W-:Y:S02]  /*0fd0*/  IADD3 R17, PT, PT, R17, R3, RZ ;  /* 0x0000000311117210 */ /* 0x000fe40007ffe0ff */
[----:B------:R-:W-:-:S02]  /*0fe0*/  ISETP.NE.AND P0, PT, R2, RZ, PT ;  /* 0x000000ff0200720c */ /* 0x000fc40003f05270 */
[----:B--2---:R-:W-:-:S05]  /*0ff0*/  IADD3 R19, PT, PT, R4, R13, RZ ;  /* 0x0000000d04137210 */ /* 0x004fca0007ffe0ff */
[----:B------:R3:W-:Y:S06]  /*1000*/  STG.E desc[UR4][R14.64], R19 ;  /* 0x000000130e007986 */ /* 0x0007ec000c101904 */
[----:B------:R-:W-:Y:S05]  /*1010*/  @P0 BRA `(.L_x_5) ;  /* 0xfffffffc00d40947 */ /* 0x000fea000383ffff */
[----:B------:R-:W-:Y:S05]  /*1020*/  EXIT ;  /* 0x000000000000794d */ /* 0x000fea0003800000 */
.L_x_6:
        /* <DEDUP_REMOVED lines=13> */
.L_x_14:


//--------------------- .text._Z16matrixAddRowWisePiS_S_ii --------------------------
	.section	.text._Z16matrixAddRowWisePiS_S_ii,"ax",@progbits
	.align	128
        .global         _Z16matrixAddRowWisePiS_S_ii
        .type           _Z16matrixAddRowWisePiS_S_ii,@function
        .size           _Z16matrixAddRowWisePiS_S_ii,(.L_x_15 - _Z16matrixAddRowWisePiS_S_ii)
        .other          _Z16matrixAddRowWisePiS_S_ii,@"STO_CUDA_ENTRY STV_DEFAULT"
_Z16matrixAddRowWisePiS_S_ii:
.text._Z16matrixAddRowWisePiS_S_ii:
[----:B------:R-:W-:Y:S01]  /*0000*/  LDC R1, c[0x0][0x37c] ;  /* 0x0000df00ff017b82 */ /* 0x000fe20000000800 */
[----:B------:R-:W0:Y:S07]  /*0010*/  S2R R0, SR_TID.X ;  /* 0x0000000000007919 */ /* 0x000e2e0000002100 */
[----:B------:R-:W0:Y:S01]  /*0020*/  S2UR UR4, SR_CTAID.X ;  /* 0x00000000000479c3 */ /* 0x000e220000002500 */
[----:B------:R-:W1:Y:S07]  /*0030*/  LDCU UR5, c[0x0][0x398] ;  /* 0x00007300ff0577ac */ /* 0x000e6e0008000800 */
[----:B------:R-:W0:Y:S02]  /*0040*/  LDC R3, c[0x0][0x360] ;  /* 0x0000d800ff037b82 */ /* 0x000e240000000800 */
[----:B0-----:R-:W-:-:S05]  /*0050*/  IMAD R3, R3, UR4, R0 ;  /* 0x0000000403037c24 */ /* 0x001fca000f8e0200 */
[----:B-1----:R-:W-:-:S13]  /*0060*/  ISETP.GE.AND P0, PT, R3, UR5, PT ;  /* 0x0000000503007c0c */ /* 0x002fda000bf06270 */
[----:B------:R-:W-:Y:S05]  /*0070*/  @P0 EXIT ;  /* 0x000000000000094d */ /* 0x000fea0003800000 */
[----:B------:R-:W0:Y:S02]  /*0080*/  LDC R2, c[0x0][0x39c] ;  /* 0x0000e700ff027b82 */ /* 0x000e240000000800 */
[----:B0-----:R-:W-:-:S13]  /*0090*/  ISETP.GE.AND P0, PT, R2, 0x1, PT ;  /* 0x000000010200780c */ /* 0x001fda0003f06270 */
[----:B------:R-:W-:Y:S05]  /*00a0*/  @!P0 EXIT ;  /* 0x000000000000894d */ /* 0x000fea0003800000 */
[C---:B------:R-:W-:Y:S01]  /*00b0*/  ISETP.GE.U32.AND P1, PT, R2.reuse, 0x10, PT ;  /* 0x000000100200780c */ /* 0x040fe20003f26070 */
[----:B------:R-:W0:Y:S01]  /*00c0*/  LDCU.64 UR12, c[0x0][0x358] ;  /* 0x00006b00ff0c77ac */ /* 0x000e220008000a00 */
[----:B------:R-:W-:Y:S01]  /*00d0*/  LOP3.LUT R14, R2, 0xf, RZ, 0xc0, !PT ;  /* 0x0000000f020e7812 */ /* 0x000fe200078ec0ff */
[----:B------:R-:W-:Y:S02]  /*00e0*/  IMAD R0, R3, R2, RZ ;  /* 0x0000000203007224 */ /* 0x000fe400078e02ff */
[----:B------:R-:W-:Y:S01]  /*00f0*/  IMAD.MOV.U32 R3, RZ, RZ, RZ ;  /* 0x000000ffff037224 */ /* 0x000fe200078e00ff */
[----:B------:R-:W-:-:S07]  /*0100*/  ISETP.NE.AND P0, PT, R14, RZ, PT ;  /* 0x000000ff0e00720c */ /* 0x000fce0003f05270 */
[----:B------:R-:W-:Y:S06]  /*0110*/  @!P1 BRA `(.L_x_7) ;  /* 0x0000000400609947 */ /* 0x000fec0003800000 */
[----:B------:R-:W1:Y:S01]  /*0120*/  LDCU.128 UR4, c[0x0][0x380] ;  /* 0x00007000ff0477ac */ /* 0x000e620008000c00 */
[----:B------:R-:W-:Y:S01]  /*0130*/  LOP3.LUT R3, R2, 0x7ffffff0, RZ, 0xc0, !PT ;  /* 0x7ffffff002037812 */ /* 0x000fe200078ec0ff */
[----:B------:R-:W-:Y:S01]  /*0140*/  IMAD.MOV.U32 R10, RZ, RZ, R0 ;  /* 0x000000ffff0a7224 */ /* 0x000fe200078e0000 */
[----:B------:R-:W2:Y:S02]  /*0150*/  LDCU.64 UR10, c[0x0][0x390] ;  /* 0x00007200ff0a77ac */ /* 0x000ea40008000a00 */
[----:B------:R-:W-:Y:S01]  /*0160*/  IADD3 R11, PT, PT, -R3, RZ, RZ ;  /* 0x000000ff030b7210 */ /* 0x000fe20007ffe1ff */
[----:B-1----:R-:W-:Y:S02]  /*0170*/  UIADD3 UR8, UP0, UPT, UR4, 0x20, URZ ;  /* 0x0000002004087890 */ /* 0x002fe4000ff1e0ff */
[----:B------:R-:W-:Y:S02]  /*0180*/  UIADD3 UR6, UP1, UPT, UR6, 0x20, URZ ;  /* 0x0000002006067890 */ /* 0x000fe4000ff3e0ff */
[----:B--2---:R-:W-:-:S02]  /*0190*/  UIADD3 UR4, UP2, UPT, UR10, 0x20, URZ ;  /* 0x000000200a047890 */ /* 0x004fc4000ff5e0ff */
[----:B------:R-:W-:Y:S02]  /*01a0*/  UIADD3.X UR9, UPT, UPT, URZ, UR5, URZ, UP0, !UPT ;  /* 0x00000005ff097290 */ /* 0x000fe400087fe4ff */
[----:B------:R-:W-:Y:S02]  /*01b0*/  UIADD3.X UR7, UPT, UPT, URZ, UR7, URZ, UP1, !UPT ;  /* 0x00000007ff077290 */ /* 0x000fe40008ffe4ff */
[----:B------:R-:W-:-:S12]  /*01c0*/  UIADD3.X UR5, UPT, UPT, URZ, UR11, URZ, UP2, !UPT ;  /* 0x0000000bff057290 */ /* 0x000fd800097fe4ff */
.L_x_8:
[----:B------:R-:W-:Y:S01]  /*01d0*/  MOV R5, UR9 ;  /* 0x0000000900057c02 */ /* 0x000fe20008000f00 */
[----:B------:R-:W-:Y:S01]  /*01e0*/  IMAD.U32 R4, RZ, RZ, UR8 ;  /* 0x00000008ff047e24 */ /* 0x000fe2000f8e00ff */
[----:B------:R-:W-:Y:S01]  /*01f0*/  MOV R7, UR7 ;  /* 0x0000000700077c02 */ /* 0x000fe20008000f00 */
[----:B------:R-:W-:Y:S02]  /*0200*/  IMAD.U32 R6, RZ, RZ, UR6 ;  /* 0x00000006ff067e24 */ /* 0x000fe4000f8e00ff */
[----:B------:R-:W-:-:S04]  /*0210*/  IMAD.WIDE R4, R10, 0x4, R4 ;  /* 0x000000040a047825 */ /* 0x000fc800078e0204 */
[----:B------:R-:W-:Y:S01]  /*0220*/  IMAD.WIDE R6, R10, 0x4, R6 ;  /* 0x000000040a067825 */ /* 0x000fe200078e0206 */
[----:B0-----:R-:W2:Y:S04]  /*0230*/  LDG.E R12, desc[UR12][R4.64+-0x20] ;  /* 0xffffe00c040c7981 */ /* 0x001ea8000c1e1900 */
[----:B----4-:R-:W2:Y:S01]  /*0240*/  LDG.E R13, desc[UR12][R6.64+-0x20] ;  /* 0xffffe00c060d7981 */ /* 0x010ea2000c1e1900 */
[----:B------:R-:W-:Y:S01]  /*0250*/  MOV R9, UR5 ;  /* 0x0000000500097c02 */ /* 0x000fe20008000f00 */
[----:B------:R-:W-:-:S04]  /*0260*/  IMAD.U32 R8, RZ, RZ, UR4 ;  /* 0x00000004ff087e24 */ /* 0x000fc8000f8e00ff */
[----:B------:R-:W-:-:S04]  /*0270*/  IMAD.WIDE R8, R10, 0x4, R8 ;  /* 0x000000040a087825 */ /* 0x000fc800078e0208 */
[----:B--2---:R-:W-:-:S05]  /*0280*/  IMAD.IADD R13, R12, 0x1, R13 ;  /* 0x000000010c0d7824 */ /* 0x004fca00078e020d */
[----:B------:R0:W-:Y:S04]  /*0290*/  STG.E desc[UR12][R8.64+-0x20], R13 ;  /* 0xffffe00d08007986 */ /* 0x0001e8000c10190c */
[----:B------:R-:W2:Y:S04]  /*02a0*/  LDG.E R12, desc[UR12][R4.64+-0x1c] ;  /* 0xffffe40c040c7981 */ /* 0x000ea8000c1e1900 */
[----:B------:R-:W2:Y:S02]  /*02b0*/  LDG.E R15, desc[UR12][R6.64+-0x1c] ;  /* 0xffffe40c060f7981 */ /* 0x000ea4000c1e1900 */
[----:B--2---:R-:W-:-:S05]  /*02c0*/  IADD3 R15, PT, PT, R12, R15, RZ ;  /* 0x0000000f0c0f7210 */ /* 0x004fca0007ffe0ff */
[----:B------:R1:W-:Y:S04]  /*02d0*/  STG.E desc[UR12][R8.64+-0x1c], R15 ;  /* 0xffffe40f08007986 */ /* 0x0003e8000c10190c */
[----:B------:R-:W2:Y:S04]  /*02e0*/  LDG.E R12, desc[UR12][R4.64+-0x18] ;  /* 0xffffe80c040c7981 */ /* 0x000ea8000c1e1900 */
[----:B------:R-:W2:Y:S02]  /*02f0*/  LDG.E R17, desc[UR12][R6.64+-0x18] ;  /* 0xffffe80c06117981 */ /* 0x000ea4000c1e1900 */
[----:B--2---:R-:W-:-:S05]  /*0300*/  IMAD.IADD R17, R12, 0x1, R17 ;  /* 0x000000010c117824 */ /* 0x004fca00078e0211 */
[----:B------:R2:W-:Y:S04]  /*0310*/  STG.E desc[UR12][R8.64+-0x18], R17 ;  /* 0xffffe81108007986 */ /* 0x0005e8000c10190c */
[----:B------:R-:W3:Y:S04]  /*0320*/  LDG.E R12, desc[UR12][R4.64+-0x14] ;  /* 0xffffec0c040c7981 */ /* 0x000ee8000c1e1900 */
[----:B------:R-:W3:Y:S02]  /*0330*/  LDG.E R19, desc[UR12][R6.64+-0x14] ;  /* 0xffffec0c06137981 */ /* 0x000ee4000c1e1900 */
[----:B---3--:R-:W-:-:S05]  /*0340*/  IADD3 R19, PT, PT, R12, R19, RZ ;  /* 0x000000130c137210 */ /* 0x008fca0007ffe0ff */
[----:B------:R3:W-:Y:S04]  /*0350*/  STG.E desc[UR12][R8.64+-0x14], R19 ;  /* 0xffffec1308007986 */ /* 0x0007e8000c10190c */
[----:B------:R-:W4:Y:S04]  /*0360*/  LDG.E R12, desc[UR12][R4.64+-0x10] ;  /* 0xfffff00c040c7981 */ /* 0x000f28000c1e1900 */
[----:B0-----:R-:W4:Y:S02]  /*0370*/  LDG.E R13, desc[UR12][R6.64+-0x10] ;  /* 0xfffff00c060d7981 */ /* 0x001f24000c1e1900 */
[----:B----4-:R-:W-:-:S05]  /*0380*/  IMAD.IADD R13, R12, 0x1, R13 ;  /* 0x000000010c0d7824 */ /* 0x010fca00078e020d */
[----:B------:R0:W-:Y:S04]  /*0390*/  STG.E desc[UR12][R8.64+-0x10], R13 ;  /* 0xfffff00d08007986 */ /* 0x0001e8000c10190c */
[----:B------:R-:W4:Y:S04]  /*03a0*/  LDG.E R12, desc[UR12][R4.64+-0xc] ;  /* 0xfffff40c040c7981 */ /* 0x000f28000c1e1900 */
[----:B-1----:R-:W4:Y:S02]  /*03b0*/  LDG.E R15, desc[UR12][R6.64+-0xc] ;  /* 0xfffff40c060f7981 */ /* 0x002f24000c1e1900 */
[----:B----4-:R-:W-:-:S05]  /*03c0*/  IADD3 R15, PT, PT, R12, R15, RZ ;  /* 0x0000000f0c0f7210 */ /* 0x010fca0007ffe0ff */
[----:B------:R1:W-:Y:S04]  /*03d0*/  STG.E desc[UR12][R8.64+-0xc], R15 ;  /* 0xfffff40f08007986 */ /* 0x0003e8000c10190c */
[----:B------:R-:W4:Y:S04]  /*03e0*/  LDG.E R12, desc[UR12][R4.64+-0x8] ;  /* 0xfffff80c040c7981 */ /* 0x000f28000c1e1900 */
[----:B--2---:R-:W4:Y:S02]  /*03f0*/  LDG.E R17, desc[UR12][R6.64+-0x8] ;  /* 0xfffff80c06117981 */ /* 0x004f24000c1e1900 */
[----:B----4-:R-:W-:-:S05]  /*0400*/  IMAD.IADD R17, R12, 0x1, R17 ;  /* 0x000000010c117824 */ /* 0x010fca00078e0211 */
[----:B------:R2:W-:Y:S04]  /*0410*/  STG.E desc[UR12][R8.64+-0x8], R17 ;  /* 0xfffff81108007986 */ /* 0x0005e8000c10190c */
[----:B------:R-:W4:Y:S04]  /*0420*/  LDG.E R12, desc[UR12][R4.64+-0x4] ;  /* 0xfffffc0c040c7981 */ /* 0x000f28000c1e1900 */
[----:B---3--:R-:W4:Y:S02]  /*0430*/  LDG.E R19, desc[UR12][R6.64+-0x4] ;  /* 0xfffffc0c06137981 */ /* 0x008f24000c1e1900 */
[----:B----4-:R-:W-:-:S05]  /*0440*/  IADD3 R19, PT, PT, R12, R19, RZ ;  /* 0x000000130c137210 */ /* 0x010fca0007ffe0ff */
        /* <DEDUP_REMOVED lines=21> */
[----:B------:R-:W5:Y:S04]  /*05a0*/  LDG.E R12, desc[UR12][R4.64+0x14] ;  /* 0x0000140c040c7981 */ /* 0x000f68000c1e1900 */
[----:B-1----:R-:W5:Y:S02]  /*05b0*/  LDG.E R15, desc[UR12][R6.64+0x14] ;  /* 0x0000140c060f7981 */ /* 0x002f64000c1e1900 */
[----:B-----5:R-:W-:-:S05]  /*05c0*/  IADD3 R15, PT, PT, R12, R15, RZ ;  /* 0x0000000f0c0f7210 */ /* 0x020fca0007ffe0ff */
[----:B------:R4:W-:Y:S04]  /*05d0*/  STG.E desc[UR12][R8.64+0x14], R15 ;  /* 0x0000140f08007986 */ /* 0x0009e8000c10190c */
[----:B------:R-:W5:Y:S04]  /*05e0*/  LDG.E R12, desc[UR12][R4.64+0x18] ;  /* 0x0000180c040c7981 */ /* 0x000f68000c1e1900 */
[----:B--2---:R-:W5:Y:S01]  /*05f0*/  LDG.E R17, desc[UR12][R6.64+0x18] ;  /* 0x0000180c06117981 */ /* 0x004f62000c1e1900 */
[----:B------:R-:W-:Y:S02]  /*0600*/  VIADD R11, R11, 0x10 ;  /* 0x000000100b0b7836 */ /* 0x000fe40000000000 */
[----:B-----5:R-:W-:-:S05]  /*0610*/  IMAD.IADD R17, R12, 0x1, R17 ;  /* 0x000000010c117824 */ /* 0x020fca00078e0211 */
[----:B------:R4:W-:Y:S04]  /*0620*/  STG.E desc[UR12][R8.64+0x18], R17 ;  /* 0x0000181108007986 */ /* 0x0009e8000c10190c */
[----:B------:R-:W2:Y:S04]  /*0630*/  LDG.E R12, desc[UR12][R4.64+0x1c] ;  /* 0x00001c0c040c7981 */ /* 0x000ea8000c1e1900 */
[----:B---3--:R-:W2:Y:S01]  /*0640*/  LDG.E R19, desc[UR12][R6.64+0x1c] ;  /* 0x00001c0c06137981 */ /* 0x008ea2000c1e1900 */
[----:B------:R-:W-:Y:S02]  /*0650*/  ISETP.NE.AND P1, PT, R11, RZ, PT ;  /* 0x000000ff0b00720c */ /* 0x000fe40003f25270 */
[----:B------:R-:W-:-:S02]  /*0660*/  IADD3 R10, PT, PT, R10, 0x10, RZ ;  /* 0x000000100a0a7810 */ /* 0x000fc40007ffe0ff */
[----:B--2---:R-:W-:-:S05]  /*0670*/  IADD3 R19, PT, PT, R12, R19, RZ ;  /* 0x000000130c137210 */ /* 0x004fca0007ffe0ff */
[----:B------:R4:W-:Y:S04]  /*0680*/  STG.E desc[UR12][R8.64+0x1c], R19 ;  /* 0x00001c1308007986 */ /* 0x0009e8000c10190c */
[----:B------:R-:W-:Y:S05]  /*0690*/  @P1 BRA `(.L_x_8) ;  /* 0xfffffff800cc1947 */ /* 0x000fea000383ffff */
.L_x_7:
[----:B0-----:R-:W-:Y:S05]  /*06a0*/  @!P0 EXIT ;  /* 0x000000000000894d */ /* 0x001fea0003800000 */
[----:B------:R-:W-:Y:S02]  /*06b0*/  ISETP.GE.U32.AND P0, PT, R14, 0x8, PT ;  /* 0x000000080e00780c */ /* 0x000fe40003f06070 */
[----:B------:R-:W-:-:S04]  /*06c0*/  LOP3.LUT R12, R2, 0x7, RZ, 0xc0, !PT ;  /* 0x00000007020c7812 */ /* 0x000fc800078ec0ff */
[----:B------:R-:W-:-:S07]  /*06d0*/  ISETP.NE.AND P1, PT, R12, RZ, PT ;  /* 0x000000ff0c00720c */ /* 0x000fce0003f25270 */
[----:B------:R-:W-:Y:S06]  /*06e0*/  @!P0 BRA `(.L_x_9) ;  /* 0x0000000000a08947 */ /* 0x000fec0003800000 */
[----:B------:R-:W0:Y:S01]  /*06f0*/  LDC.64 R4, c[0x0][0x380] ;  /* 0x0000e000ff047b82 */ /* 0x000e220000000a00 */
[----:B------:R-:W-:-:S07]  /*0700*/  IMAD.IADD R11, R0, 0x1, R3 ;  /* 0x00000001000b7824 */ /* 0x000fce00078e0203 */
[----:B------:R-:W1:Y:S08]  /*0710*/  LDC.64 R6, c[0x0][0x388] ;  /* 0x0000e200ff067b82 */ /* 0x000e700000000a00 */
[----:B----4-:R-:W2:Y:S01]  /*0720*/  LDC.64 R8, c[0x0][0x390] ;  /* 0x0000e400ff087b82 */ /* 0x010ea20000000a00 */
[----:B0-----:R-:W-:-:S05]  /*0730*/  IMAD.WIDE R4, R11, 0x4, R4 ;  /* 0x000000040b047825 */ /* 0x001fca00078e0204 */
[----:B------:R-:W3:Y:S01]  /*0740*/  LDG.E R10, desc[UR12][R4.64] ;  /* 0x0000000c040a7981 */ /* 0x000ee2000c1e1900 */
[----:B-1----:R-:W-:-:S05]  /*0750*/  IMAD.WIDE R6, R11, 0x4, R6 ;  /* 0x000000040b067825 */ /* 0x002fca00078e0206 */
[----:B------:R-:W3:Y:S01]  /*0760*/  LDG.E R13, desc[UR12][R6.64] ;  /* 0x0000000c060d7981 */ /* 0x000ee2000c1e1900 */
[----:B--2---:R-:W-:Y:S01]  /*0770*/  IMAD.WIDE R8, R11, 0x4, R8 ;  /* 0x000000040b087825 */ /* 0x004fe200078e0208 */
[----:B---3--:R-:W-:-:S05]  /*0780*/  IADD3 R13, PT, PT, R10, R13, RZ ;  /* 0x0000000d0a0d7210 */ /* 0x008fca0007ffe0ff */
[----:B------:R0:W-:Y:S04]  /*0790*/  STG.E desc[UR12][R8.64], R13 ;  /* 0x0000000d08007986 */ /* 0x0001e8000c10190c */
[----:B------:R-:W2:Y:S04]  /*07a0*/  LDG.E R10, desc[UR12][R4.64+0x4] ;  /* 0x0000040c040a7981 */ /* 0x000ea8000c1e1900 */
[----:B------:R-:W2:Y:S02]  /*07b0*/  LDG.E R11, desc[UR12][R6.64+0x4] ;  /* 0x0000040c060b7981 */ /* 0x000ea4000c1e1900 */
[----:B--2---:R-:W-:-:S05]  /*07c0*/  IMAD.IADD R11, R10, 0x1, R11 ;  /* 0x000000010a0b7824 */ /* 0x004fca00078e020b */
[----:B------:R1:W-:Y:S04]  /*07d0*/  STG.E desc[UR12][R8.64+0x4], R11 ;  /* 0x0000040b08007986 */ /* 0x0003e8000c10190c */
[----:B------:R-:W2:Y:S04]  /*07e0*/  LDG.E R10, desc[UR12][R4.64+0x8] ;  /* 0x0000080c040a7981 */ /* 0x000ea8000c1e1900 */
[----:B------:R-:W2:Y:S02]  /*07f0*/  LDG.E R15, desc[UR12][R6.64+0x8] ;  /* 0x0000080c060f7981 */ /* 0x000ea4000c1e1900 */
[----:B--2---:R-:W-:-:S05]  /*0800*/  IADD3 R15, PT, PT, R10, R15, RZ ;  /* 0x0000000f0a0f7210 */ /* 0x004fca0007ffe0ff */
[----:B------:R2:W-:Y:S04]  /*0810*/  STG.E desc[UR12][R8.64+0x8], R15 ;  /* 0x0000080f08007986 */ /* 0x0005e8000c10190c */
[----:B------:R-:W3:Y:S04]  /*0820*/  LDG.E R10, desc[UR12][R4.64+0xc] ;  /* 0x00000c0c040a7981 */ /* 0x000ee8000c1e1900 */
[----:B------:R-:W3:Y:S02]  /*0830*/  LDG.E R17, desc[UR12][R6.64+0xc] ;  /* 0x00000c0c06117981 */ /* 0x000ee4000c1e1900 */
[----:B---3--:R-:W-:-:S05]  /*0840*/  IMAD.IADD R17, R10, 0x1, R17 ;  /* 0x000000010a117824 */ /* 0x008fca00078e0211 */
[----:B------:R3:W-:Y:S04]  /*0850*/  STG.E desc[UR12][R8.64+0xc], R17 ;  /* 0x00000c1108007986 */ /* 0x0007e8000c10190c */
[----:B------:R-:W4:Y:S04]  /*0860*/  LDG.E R10, desc[UR12][R4.64+0x10] ;  /* 0x0000100c040a7981 */ /* 0x000f28000c1e1900 */
[----:B0-----:R-:W4:Y:S02]  /*0870*/  LDG.E R13, desc[UR12][R6.64+0x10] ;  /* 0x0000100c060d7981 */ /* 0x001f24000c1e1900 */
[----:B----4-:R-:W-:-:S05]  /*0880*/  IADD3 R13, PT, PT, R10, R13, RZ ;  /* 0x0000000d0a0d7210 */ /* 0x010fca0007ffe0ff */
[----:B------:R0:W-:Y:S04]  /*0890*/  STG.E desc[UR12][R8.64+0x10], R13 ;  /* 0x0000100d08007986 */ /* 0x0001e8000c10190c */
[----:B------:R-:W4:Y:S04]  /*08a0*/  LDG.E R10, desc[UR12][R4.64+0x14] ;  /* 0x0000140c040a7981 */ /* 0x000f28000c1e1900 */
[----:B-1----:R-:W4:Y:S02]  /*08b0*/  LDG.E R11, desc[UR12][R6.64+0x14] ;  /* 0x0000140c060b7981 */ /* 0x002f24000c1e1900 */
[----:B----4-:R-:W-:-:S05]  /*08c0*/  IMAD.IADD R11, R10, 0x1, R11 ;  /* 0x000000010a0b7824 */ /* 0x010fca00078e020b */
[----:B------:R0:W-:Y:S04]  /*08d0*/  STG.E desc[UR12][R8.64+0x14], R11 ;  /* 0x0000140b08007986 */ /* 0x0001e8000c10190c */
[----:B------:R-:W4:Y:S04]  /*08e0*/  LDG.E R10, desc[UR12][R4.64+0x18] ;  /* 0x0000180c040a7981 */ /* 0x000f28000c1e1900 */
[----:B--2---:R-:W4:Y:S02]  /*08f0*/  LDG.E R15, desc[UR12][R6.64+0x18] ;  /* 0x0000180c060f7981 */ /* 0x004f24000c1e1900 */
[----:B----4-:R-:W-:-:S05]  /*0900*/  IADD3 R15, PT, PT, R10, R15, RZ ;  /* 0x0000000f0a0f7210 */ /* 0x010fca0007ffe0ff */
[----:B------:R0:W-:Y:S04]  /*0910*/  STG.E desc[UR12][R8.64+0x18], R15 ;  /* 0x0000180f08007986 */ /* 0x0001e8000c10190c */
[----:B------:R-:W2:Y:S04]  /*0920*/  LDG.E R10, desc[UR12][R4.64+0x1c] ;  /* 0x00001c0c040a7981 */ /* 0x000ea8000c1e1900 */
[----:B---3--:R-:W2:Y:S01]  /*0930*/  LDG.E R17, desc[UR12][R6.64+0x1c] ;  /* 0x00001c0c06117981 */ /* 0x008ea2000c1e1900 */
[----:B------:R-:W-:Y:S01]  /*0940*/  IADD3 R3, PT, PT, R3, 0x8, RZ ;  /* 0x0000000803037810 */ /* 0x000fe20007ffe0ff */
[----:B--2---:R-:W-:-:S05]  /*0950*/  IMAD.IADD R17, R10, 0x1, R17 ;  /* 0x000000010a117824 */ /* 0x004fca00078e0211 */
[----:B------:R0:W-:Y:S02]  /*0960*/  STG.E desc[UR12][R8.64+0x1c], R17 ;  /* 0x00001c1108007986 */ /* 0x0001e4000c10190c */
.L_x_9:
[----:B------:R-:W-:Y:S05]  /*0970*/  @!P1 EXIT ;  /* 0x000000000000994d */ /* 0x000fea0003800000 */
[----:B------:R-:W-:Y:S02]  /*0980*/  ISETP.GE.U32.AND P0, PT, R12, 0x4, PT ;  /* 0x000000040c00780c */ /* 0x000fe40003f06070 */
[----:B------:R-:W-:-:S04]  /*0990*/  LOP3.LUT R2, R2, 0x3, RZ, 0xc0, !PT ;  /* 0x0000000302027812 */ /* 0x000fc800078ec0ff */
[----:B------:R-:W-:-:S07]  /*09a0*/  ISETP.NE.AND P1, PT, R2, RZ, PT ;  /* 0x000000ff0200720c */ /* 0x000fce0003f25270 */
[----:B------:R-:W-:Y:S06]  /*09b0*/  @!P0 BRA `(.L_x_10) ;  /* 0x0000000000608947 */ /* 0x000fec0003800000 */
[----:B------:R-:W1:Y:S01]  /*09c0*/  LDC.64 R4, c[0x0][0x380] ;  /* 0x0000e000ff047b82 */ /* 0x000e620000000a00 */
[----:B0---4-:R-:W-:-:S07]  /*09d0*/  IMAD.IADD R13, R0, 0x1, R3 ;  /* 0x00000001000d7824 */ /* 0x011fce00078e0203 */
[----:B------:R-:W0:Y:S08]  /*09e0*/  LDC.64 R6, c[0x0][0x388] ;  /* 0x0000e200ff067b82 */ /* 0x000e300000000a00 */
[----:B------:R-:W2:Y:S01]  /*09f0*/  LDC.64 R8, c[0x0][0x390] ;  /* 0x0000e400ff087b82 */ /* 0x000ea20000000a00 */
[----:B-1----:R-:W-:-:S05]  /*0a00*/  IMAD.WIDE R4, R13, 0x4, R4 ;  /* 0x000000040d047825 */ /* 0x002fca00078e0204 */
[----:B------:R-:W3:Y:S01]  /*0a10*/  LDG.E R10, desc[UR12][R4.64] ;  /* 0x0000000c040a7981 */ /* 0x000ee2000c1e1900 */
[----:B0-----:R-:W-:-:S05]  /*0a20*/  IMAD.WIDE R6, R13, 0x4, R6 ;  /* 0x000000040d067825 */ /* 0x001fca00078e0206 */
        /* <DEDUP_REMOVED lines=12> */
[----:B------:R-:W2:Y:S04]  /*0af0*/  LDG.E R10, desc[UR12][R4.64+0xc] ;  /* 0x00000c0c040a7981 */ /* 0x000ea8000c1e1900 */
[----:B------:R-:W2:Y:S01]  /*0b00*/  LDG.E R17, desc[UR12][R6.64+0xc] ;  /* 0x00000c0c06117981 */ /* 0x000ea2000c1e1900 */
[----:B------:R-:W-:Y:S01]  /*0b10*/  IADD3 R3, PT, PT, R3, 0x4, RZ ;  /* 0x0000000403037810 */ /* 0x000fe20007ffe0ff */
[----:B--2---:R-:W-:-:S05]  /*0b20*/  IMAD.IADD R17, R10, 0x1, R17 ;  /* 0x000000010a117824 */ /* 0x004fca00078e0211 */
[----:B------:R1:W-:Y:S02]  /*0b30*/  STG.E desc[UR12][R8.64+0xc], R17 ;  /* 0x00000c1108007986 */ /* 0x0003e4000c10190c */
.L_x_10:
[----:B------:R-:W-:Y:S05]  /*0b40*/  @!P1 EXIT ;  /* 0x000000000000994d */ /* 0x000fea0003800000 */
[----:B01--4-:R-:W0:Y:S01]  /*0b50*/  LDC.64 R8, c[0x0][0x390] ;  /* 0x0000e400ff087b82 */ /* 0x013e220000000a00 */
[----:B------:R-:W-:Y:S01]  /*0b60*/  IMAD.IADD R15, R0, 0x1, R3 ;  /* 0x00000001000f7824 */ /* 0x000fe200078e0203 */
[----:B------:R-:W-:-:S06]  /*0b70*/  IADD3 R0, PT, PT, -R2, RZ, RZ ;  /* 0x000000ff02007210 */ /* 0x000fcc0007ffe1ff */
[----:B------:R-:W1:Y:S08]  /*0b80*/  LDC.64 R12, c[0x0][0x380] ;  /* 0x0000e000ff0c7b82 */ /* 0x000e700000000a00 */
[----:B------:R-:W2:Y:S02]  /*0b90*/  LDC.64 R10, c[0x0][0x388] ;  /* 0x0000e200ff0a7b82 */ /* 0x000ea40000000a00 */
.L_x_11:
[----:B--2---:R-:W-:-:S04]  /*0ba0*/  IMAD.WIDE R4, R15, 0x4, R10 ;  /* 0x000000040f047825 */ /* 0x004fc800078e020a */
[C---:B-1----:R-:W-:Y:S02]  /*0bb0*/  IMAD.WIDE R6, R15.reuse, 0x4, R12 ;  /* 0x000000040f067825 */ /* 0x042fe400078e020c */
[----:B------:R-:W2:Y:S04]  /*0bc0*/  LDG.E R5, desc[UR12][R4.64] ;  /* 0x0000000c04057981 */ /* 0x000ea8000c1e1900 */
[----:B------:R-:W2:Y:S01]  /*0bd0*/  LDG.E R6, desc[UR12][R6.64] ;  /* 0x0000000c06067981 */ /* 0x000ea2000c1e1900 */
[----:B------:R-:W-:Y:S01]  /*0be0*/  IADD3 R0, PT, PT, R0, 0x1, RZ ;  /* 0x0000000100007810 */ /* 0x000fe20007ffe0ff */
[C---:B0--3--:R-:W-:Y:S01]  /*0bf0*/  IMAD.WIDE R2, R15.reuse, 0x4, R8 ;  /* 0x000000040f027825 */ /* 0x049fe200078e0208 */
[----:B------:R-:W-:Y:S02]  /*0c00*/  IADD3 R15, PT, PT, R15, 0x1, RZ ;  /* 0x000000010f0f7810 */ /* 0x000fe40007ffe0ff */
[----:B------:R-:W-:Y:S01]  /*0c10*/  ISETP.NE.AND P0, PT, R0, RZ, PT ;  /* 0x000000ff0000720c */ /* 0x000fe20003f05270 */
[----:B--2---:R-:W-:-:S05]  /*0c20*/  IMAD.IADD R17, R6, 0x1, R5 ;  /* 0x0000000106117824 */ /* 0x004fca00078e0205 */
[----:B------:R3:W-:Y:S07]  /*0c30*/  STG.E desc[UR12][R2.64], R17 ;  /* 0x0000001102007986 */ /* 0x0007ee000c10190c */
[----:B------:R-:W-:Y:S05]  /*0c40*/  @P0 BRA `(.L_x_11) ;  /* 0xfffffffc00d40947 */ /* 0x000fea000383ffff */
[----:B------:R-:W-:Y:S05]  /*0c50*/  EXIT ;  /* 0x000000000000794d */ /* 0x000fea0003800000 */
.L_x_12:
        /* <DEDUP_REMOVED lines=10> */
.L_x_15:


//--------------------- .nv.shared.reserved.0     --------------------------
	.section	.nv.shared.reserved.0,"aw",@nobits
	.weak		__nv_reservedSMEM_offset_0_alias
	.size		__nv_reservedSMEM_offset_0_alias, 0, 64
	.other		__nv_reservedSMEM_offset_0_alias,@"STO_CUDA_RESERVED_SHARED STV_DEFAULT"
__nv_reservedSMEM_offset_0_alias:
	.zero		0
	.zero		64


//--------------------- .nv.constant0._Z20matrixAddElementWisePiS_S_ii --------------------------
	.section	.nv.constant0._Z20matrixAddElementWisePiS_S_ii,"a",@progbits
	.sectionflags	@""
	.align	4
.nv.constant0._Z20matrixAddElementWisePiS_S_ii:
	.zero		928


//--------------------- .nv.constant0._Z19matrixAddColumnWisePiS_S_ii --------------------------
	.section	.nv.constant0._Z19matrixAddColumnWisePiS_S_ii,"a",@progbits
	.sectionflags	@""
	.align	4
.nv.constant0._Z19matrixAddColumnWisePiS_S_ii:
	.zero		928


//--------------------- .nv.constant0._Z16matrixAddRowWisePiS_S_ii --------------------------
	.section	.nv.constant0._Z16matrixAddRowWisePiS_S_ii,"a",@progbits
	.sectionflags	@""
	.align	4
.nv.constant0._Z16matrixAddRowWisePiS_S_ii:
	.zero		928


//--------------------- SYMBOLS --------------------------

	.type		.nv.reservedSmem.offset0,@object
	.size		.nv.reservedSmem.offset0,0x4
